	.target	sm_90a

	.elftype	@"ET_EXEC"


//--------------------- .note.nv.tkinfo           --------------------------
	.section	.note.nv.tkinfo,"",@"SHT_NOTE"
	.sectionflags	@"SHF_NOTE_NV_TKINFO"
	.tkinfo
        /*0018*/ 	.word	0x00000002
        /*0030*/ 	.string	""
        /*0030*/ 	.string	"ptxas"
        /*0030*/ 	.string	"Cuda compilation tools, release 13.0, V13.0.88"
        /*0030*/ 	.string	"Build cuda_13.0.r13.0/compiler.36424714_0"
        /*0030*/ 	.string	"-v  -suppress-debug-info  -lineinfo  -arch sm_90a "



//--------------------- .note.nv.cuinfo           --------------------------
	.section	.note.nv.cuinfo,"",@"SHT_NOTE"
	.sectionflags	@"SHF_NOTE_NV_CUINFO"
        /*0018*/ 	.short	0x0002
        /*001a*/ 	.short	0x005a
        /*001c*/ 	.short	0x0082
	.zero		2


//--------------------- .nv.info                  --------------------------
	.section	.nv.info,"",@"SHT_CUDA_INFO"
	.align	4


	//----- nvinfo : EIATTR_REGCOUNT
	.align		4
        /*0000*/ 	.byte	0x04, 0x2f
        /*0002*/ 	.short	(.L_1 - .L_0)
	.align		4
.L_0:
        /*0004*/ 	.word	index@(matmul_kernel)
        /*0008*/ 	.word	0x000000ff


	//----- nvinfo : EIATTR_FRAME_SIZE
	.align		4
.L_1:
        /*000c*/ 	.byte	0x04, 0x11
        /*000e*/ 	.short	(.L_3 - .L_2)
	.align		4
.L_2:
        /*0010*/ 	.word	index@(matmul_kernel)
        /*0014*/ 	.word	0x00000000


	//----- nvinfo : EIATTR_MIN_STACK_SIZE
	.align		4
.L_3:
        /*0018*/ 	.byte	0x04, 0x12
        /*001a*/ 	.short	(.L_5 - .L_4)
	.align		4
.L_4:
        /*001c*/ 	.word	index@(matmul_kernel)
        /*0020*/ 	.word	0x00000000
.L_5:


//--------------------- .nv.compat                --------------------------
	.section	.nv.compat,"",@"SHT_CUDA_COMPAT_INFO"
	.align	4
        /*0000*/ 	.byte	0x02, 0x09, 0x01, 0x00, 0x02, 0x02, 0x04, 0x00, 0x02, 0x05, 0x05, 0x00, 0x03, 0x07, 0x01, 0x01
        /*0010*/ 	.byte	0x02, 0x03, 0x00, 0x00, 0x02, 0x06, 0x01, 0x00, 0x04, 0x0b, 0x08, 0x00, 0x00, 0x00, 0x00, 0x00
        /*0020*/ 	.byte	0x00, 0x00, 0x00, 0x00


//--------------------- .nv.info.matmul_kernel    --------------------------
	.section	.nv.info.matmul_kernel,"",@"SHT_CUDA_INFO"
	.sectionflags	@""
	.align	4


	//----- nvinfo : EIATTR_CUDA_API_VERSION
	.align		4
        /*0000*/ 	.byte	0x04, 0x37
        /*0002*/ 	.short	(.L_7 - .L_6)
.L_6:
        /*0004*/ 	.word	0x00000082


	//----- nvinfo : EIATTR_KPARAM_INFO
	.align		4
.L_7:
        /*0008*/ 	.byte	0x04, 0x17
        /*000a*/ 	.short	(.L_9 - .L_8)
.L_8:
        /*000c*/ 	.word	0x00000000
        /*0010*/ 	.short	0x000d
        /*0012*/ 	.short	0x0048
        /*0014*/ 	.byte	0x00, 0xf4, 0x21, 0x00


	//----- nvinfo : EIATTR_KPARAM_INFO
	.align		4
.L_9:
        /*0018*/ 	.byte	0x04, 0x17
        /*001a*/ 	.short	(.L_11 - .L_10)
.L_10:
        /*001c*/ 	.word	0x00000000
        /*0020*/ 	.short	0x000c
        /*0022*/ 	.short	0x0040
        /*0024*/ 	.byte	0x00, 0xf4, 0x21, 0x00


	//----- nvinfo : EIATTR_KPARAM_INFO
	.align		4
.L_11:
        /*0028*/ 	.byte	0x04, 0x17
        /*002a*/ 	.short	(.L_13 - .L_12)
.L_12:
        /*002c*/ 	.word	0x00000000
        /*0030*/ 	.short	0x000b
        /*0032*/ 	.short	0x0038
        /*0034*/ 	.byte	0x00, 0xf0, 0x11, 0x00


	//----- nvinfo : EIATTR_KPARAM_INFO
	.align		4
.L_13:
        /*0038*/ 	.byte	0x04, 0x17
        /*003a*/ 	.short	(.L_15 - .L_14)
.L_14:
        /*003c*/ 	.word	0x00000000
        /*0040*/ 	.short	0x000a
        /*0042*/ 	.short	0x0034
        /*0044*/ 	.byte	0x00, 0xf0, 0x11, 0x00


	//----- nvinfo : EIATTR_KPARAM_INFO
	.align		4
.L_15:
        /*0048*/ 	.byte	0x04, 0x17
        /*004a*/ 	.short	(.L_17 - .L_16)
.L_16:
        /*004c*/ 	.word	0x00000000
        /*0050*/ 	.short	0x0009
        /*0052*/ 	.short	0x0030
        /*0054*/ 	.byte	0x00, 0xf0, 0x11, 0x00


	//----- nvinfo : EIATTR_KPARAM_INFO
	.align		4
.L_17:
        /*0058*/ 	.byte	0x04, 0x17
        /*005a*/ 	.short	(.L_19 - .L_18)
.L_18:
        /*005c*/ 	.word	0x00000000
        /*0060*/ 	.short	0x0008
        /*0062*/ 	.short	0x002c
        /*0064*/ 	.byte	0x00, 0xf0, 0x11, 0x00


	//----- nvinfo : EIATTR_KPARAM_INFO
	.align		4
.L_19:
        /*0068*/ 	.byte	0x04, 0x17
        /*006a*/ 	.short	(.L_21 - .L_20)
.L_20:
        /*006c*/ 	.word	0x00000000
        /*0070*/ 	.short	0x0007
        /*0072*/ 	.short	0x0028
        /*0074*/ 	.byte	0x00, 0xf0, 0x11, 0x00


	//----- nvinfo : EIATTR_KPARAM_INFO
	.align		4
.L_21:
        /*0078*/ 	.byte	0x04, 0x17
        /*007a*/ 	.short	(.L_23 - .L_22)
.L_22:
        /*007c*/ 	.word	0x00000000
        /*0080*/ 	.short	0x0006
        /*0082*/ 	.short	0x0024
        /*0084*/ 	.byte	0x00, 0xf0, 0x11, 0x00


	//----- nvinfo : EIATTR_KPARAM_INFO
	.align		4
.L_23:
        /*0088*/ 	.byte	0x04, 0x17
        /*008a*/ 	.short	(.L_25 - .L_24)
.L_24:
        /*008c*/ 	.word	0x00000000
        /*0090*/ 	.short	0x0005
        /*0092*/ 	.short	0x0020
        /*0094*/ 	.byte	0x00, 0xf0, 0x11, 0x00


	//----- nvinfo : EIATTR_KPARAM_INFO
	.align		4
.L_25:
        /*0098*/ 	.byte	0x04, 0x17
        /*009a*/ 	.short	(.L_27 - .L_26)
.L_26:
        /*009c*/ 	.word	0x00000000
        /*00a0*/ 	.short	0x0004
        /*00a2*/ 	.short	0x001c
        /*00a4*/ 	.byte	0x00, 0xf0, 0x11, 0x00


	//----- nvinfo : EIATTR_KPARAM_INFO
	.align		4
.L_27:
        /*00a8*/ 	.byte	0x04, 0x17
        /*00aa*/ 	.short	(.L_29 - .L_28)
.L_28:
        /*00ac*/ 	.word	0x00000000
        /*00b0*/ 	.short	0x0003
        /*00b2*/ 	.short	0x0018
        /*00b4*/ 	.byte	0x00, 0xf0, 0x11, 0x00


	//----- nvinfo : EIATTR_KPARAM_INFO
	.align		4
.L_29:
        /*00b8*/ 	.byte	0x04, 0x17
        /*00ba*/ 	.short	(.L_31 - .L_30)
.L_30:
        /*00bc*/ 	.word	0x00000000
        /*00c0*/ 	.short	0x0002
        /*00c2*/ 	.short	0x0010
        /*00c4*/ 	.byte	0x00, 0xf4, 0x21, 0x00


	//----- nvinfo : EIATTR_KPARAM_INFO
	.align		4
.L_31:
        /*00c8*/ 	.byte	0x04, 0x17
        /*00ca*/ 	.short	(.L_33 - .L_32)
.L_32:
        /*00cc*/ 	.word	0x00000000
        /*00d0*/ 	.short	0x0001
        /*00d2*/ 	.short	0x0008
        /*00d4*/ 	.byte	0x00, 0xf4, 0x21, 0x00


	//----- nvinfo : EIATTR_KPARAM_INFO
	.align		4
.L_33:
        /*00d8*/ 	.byte	0x04, 0x17
        /*00da*/ 	.short	(.L_35 - .L_34)
.L_34:
        /*00dc*/ 	.word	0x00000000
        /*00e0*/ 	.short	0x0000
        /*00e2*/ 	.short	0x0000
        /*00e4*/ 	.byte	0x00, 0xf4, 0x21, 0x00


	//----- nvinfo : EIATTR_SPARSE_MMA_MASK
	.align		4
.L_35:
        /*00e8*/ 	.byte	0x03, 0x50
        /*00ea*/ 	.short	0x0000


	//----- nvinfo : EIATTR_MAXREG_COUNT
	.align		4
        /*00ec*/ 	.byte	0x03, 0x1b
        /*00ee*/ 	.short	0x00ff


	//----- nvinfo : EIATTR_NUM_BARRIERS
	.align		4
        /*00f0*/ 	.byte	0x02, 0x4c
        /*00f2*/ 	.byte	0x01
	.zero		1


	//----- nvinfo : EIATTR_MERCURY_ISA_VERSION
	.align		4
        /*00f4*/ 	.byte	0x03, 0x5f
        /*00f6*/ 	.short	0x0101


	//----- nvinfo : EIATTR_EXIT_INSTR_OFFSETS
	.align		4
        /*00f8*/ 	.byte	0x04, 0x1c
        /*00fa*/ 	.short	(.L_37 - .L_36)


	//   ....[0]....
.L_36:
        /*00fc*/ 	.word	0x000061e0


	//   ....[1]....
        /*0100*/ 	.word	0x00006210


	//----- nvinfo : EIATTR_REQNTID
	.align		4
.L_37:
        /*0104*/ 	.byte	0x04, 0x10
        /*0106*/ 	.short	(.L_39 - .L_38)
.L_38:
        /*0108*/ 	.word	0x00000080
        /*010c*/ 	.word	0x00000001
        /*0110*/ 	.word	0x00000001


	//----- nvinfo : EIATTR_CBANK_PARAM_SIZE
	.align		4
.L_39:
        /*0114*/ 	.byte	0x03, 0x19
        /*0116*/ 	.short	0x0050


	//----- nvinfo : EIATTR_PARAM_CBANK
	.align		4
        /*0118*/ 	.byte	0x04, 0x0a
        /*011a*/ 	.short	(.L_41 - .L_40)
	.align		4
.L_40:
        /*011c*/ 	.word	index@(.nv.constant0.matmul_kernel)
        /*0120*/ 	.short	0x0210
        /*0122*/ 	.short	0x0050


	//----- nvinfo : EIATTR_SW_WAR
	.align		4
.L_41:
        /*0124*/ 	.byte	0x04, 0x36
        /*0126*/ 	.short	(.L_43 - .L_42)
.L_42:
        /*0128*/ 	.word	0x00000008
.L_43:


//--------------------- .nv.callgraph             --------------------------
	.section	.nv.callgraph,"",@"SHT_CUDA_CALLGRAPH"
	.align	4
	.sectionentsize	8
	.align		4
        /*0000*/ 	.word	0x00000000
	.align		4
        /*0004*/ 	.word	0xffffffff
	.align		4
        /*0008*/ 	.word	0x00000000
	.align		4
        /*000c*/ 	.word	0xfffffffe
	.align		4
        /*0010*/ 	.word	0x00000000
	.align		4
        /*0014*/ 	.word	0xfffffffd
	.align		4
        /*0018*/ 	.word	0x00000000
	.align		4
        /*001c*/ 	.word	0xfffffffc


//--------------------- .text.matmul_kernel       --------------------------
	.section	.text.matmul_kernel,"ax",@progbits
	.align	128
        .global         matmul_kernel
        .type           matmul_kernel,@function
        .size           matmul_kernel,(.L_x_3 - matmul_kernel)
        .other          matmul_kernel,@"STO_CUDA_ENTRY STV_DEFAULT"
matmul_kernel:
.text.matmul_kernel:
[----:B------:R-:W-:Y:S08]  /*0000*/  LDC R1, c[0x0][0x28] ;  /* 0x00000a00ff017b82 */ /* 0x000ff00000000800 */
[----:B------:R-:W0:Y:S01]  /*0010*/  LDC.64 R60, c[0x0][0x228] ;  /* 0x00008a00ff3c7b82 */ /* 0x000e220000000a00 */
[----:B------:R-:W1:Y:S01]  /*0020*/  S2R R5, SR_CTAID.X ;  /* 0x0000000000057919 */ /* 0x000e620000002500 */
[----:B------:R-:W-:Y:S01]  /*0030*/  UMOV UR4, 0x400 ;  /* 0x0000040000047882 */ /* 0x000fe20000000000 */
[----:B------:R-:W-:Y:S01]  /*0040*/  ULDC.64 UR14, c[0x0][0x208] ;  /* 0x00008200000e7ab9 */ /* 0x000fe20000000a00 */
[----:B------:R-:W-:-:S02]  /*0050*/  CS2R R36, SRZ ;  /* 0x0000000000247805 */ /* 0x000fc4000001ff00 */
[----:B------:R-:W-:Y:S02]  /*0060*/  CS2R R38, SRZ ;  /* 0x0000000000267805 */ /* 0x000fe4000001ff00 */
[----:B------:R-:W-:Y:S02]  /*0070*/  CS2R R40, SRZ ;  /* 0x0000000000287805 */ /* 0x000fe4000001ff00 */
[----:B------:R-:W-:Y:S01]  /*0080*/  CS2R R42, SRZ ;  /* 0x00000000002a7805 */ /* 0x000fe2000001ff00 */
[----:B------:R-:W2:Y:S01]  /*0090*/  LDC R101, c[0x0][0x230] ;  /* 0x00008c00ff657b82 */ /* 0x000ea20000000800 */
[----:B------:R-:W-:Y:S02]  /*00a0*/  CS2R R48, SRZ ;  /* 0x0000000000307805 */ /* 0x000fe4000001ff00 */
[----:B------:R-:W-:Y:S02]  /*00b0*/  CS2R R50, SRZ ;  /* 0x0000000000327805 */ /* 0x000fe4000001ff00 */
[----:B------:R-:W-:-:S02]  /*00c0*/  CS2R R56, SRZ ;  /* 0x0000000000387805 */ /* 0x000fc4000001ff00 */
[----:B------:R-:W-:Y:S02]  /*00d0*/  CS2R R58, SRZ ;  /* 0x00000000003a7805 */ /* 0x000fe4000001ff00 */
[----:B------:R-:W-:Y:S02]  /*00e0*/  CS2R R64, SRZ ;  /* 0x0000000000407805 */ /* 0x000fe4000001ff00 */
[----:B------:R-:W-:Y:S02]  /*00f0*/  CS2R R66, SRZ ;  /* 0x0000000000427805 */ /* 0x000fe4000001ff00 */
[----:B------:R-:W-:Y:S01]  /*0100*/  CS2R R72, SRZ ;  /* 0x0000000000487805 */ /* 0x000fe2000001ff00 */
[----:B------:R-:W3:Y:S01]  /*0110*/  S2UR UR12, SR_CgaCtaId ;  /* 0x00000000000c79c3 */ /* 0x000ee20000008800 */
[----:B------:R-:W-:Y:S02]  /*0120*/  CS2R R74, SRZ ;  /* 0x00000000004a7805 */ /* 0x000fe4000001ff00 */
[----:B------:R-:W-:-:S02]  /*0130*/  CS2R R80, SRZ ;  /* 0x0000000000507805 */ /* 0x000fc4000001ff00 */
[----:B------:R-:W-:Y:S01]  /*0140*/  CS2R R82, SRZ ;  /* 0x0000000000527805 */ /* 0x000fe2000001ff00 */
[----:B0-----:R-:W-:-:S05]  /*0150*/  VIADD R0, R61, 0x7f ;  /* 0x0000007f3d007836 */ /* 0x001fca0000000000 */
[----:B------:R-:W-:Y:S01]  /*0160*/  SHF.R.S32.HI R3, RZ, 0x1f, R0 ;  /* 0x0000001fff037819 */ /* 0x000fe20000011400 */
[----:B--2---:R-:W-:-:S03]  /*0170*/  VIADD R101, R101, 0x1f ;  /* 0x0000001f65657836 */ /* 0x004fc60000000000 */
[----:B------:R-:W-:Y:S02]  /*0180*/  LEA.HI R3, R3, R0, RZ, 0x7 ;  /* 0x0000000003037211 */ /* 0x000fe400078f38ff */
[----:B-1----:R-:W-:Y:S02]  /*0190*/  IABS R8, R5 ;  /* 0x0000000500087213 */ /* 0x002fe40000000000 */
[----:B------:R-:W-:Y:S01]  /*01a0*/  SHF.R.S32.HI R4, RZ, 0x7, R3 ;  /* 0x00000007ff047819 */ /* 0x000fe20000011403 */
[----:B---3--:R-:W-:-:S03]  /*01b0*/  ULEA UR12, UR12, UR4, 0x18 ;  /* 0x000000040c0c7291 */ /* 0x008fc6000f8ec03f */
[-C--:B------:R-:W-:Y:S02]  /*01c0*/  IABS R7, R4.reuse ;  /* 0x0000000400077213 */ /* 0x080fe40000000000 */
[----:B------:R-:W-:Y:S02]  /*01d0*/  IABS R10, R4 ;  /* 0x00000004000a7213 */ /* 0x000fe40000000000 */
[----:B------:R-:W0:Y:S08]  /*01e0*/  I2F.RP R0, R7 ;  /* 0x0000000700007306 */ /* 0x000e300000209400 */
[----:B0-----:R-:W0:Y:S02]  /*01f0*/  MUFU.RCP R0, R0 ;  /* 0x0000000000007308 */ /* 0x001e240000001000 */
[----:B0-----:R-:W-:-:S02]  /*0200*/  VIADD R2, R0, 0xffffffe ;  /* 0x0ffffffe00027836 */ /* 0x001fc40000000000 */
[----:B------:R-:W-:-:S04]  /*0210*/  IMAD.MOV R0, RZ, RZ, -R10 ;  /* 0x000000ffff007224 */ /* 0x000fc800078e0a0a */
[----:B------:R0:W1:Y:S02]  /*0220*/  F2I.FTZ.U32.TRUNC.NTZ R3, R2 ;  /* 0x0000000200037305 */ /* 0x000064000021f000 */
[----:B0-----:R-:W-:Y:S02]  /*0230*/  IMAD.MOV.U32 R2, RZ, RZ, RZ ;  /* 0x000000ffff027224 */ /* 0x001fe400078e00ff */
[----:B-1----:R-:W-:-:S04]  /*0240*/  IMAD.MOV R6, RZ, RZ, -R3 ;  /* 0x000000ffff067224 */ /* 0x002fc800078e0a03 */
[----:B------:R-:W-:Y:S02]  /*0250*/  IMAD R9, R6, R7, RZ ;  /* 0x0000000706097224 */ /* 0x000fe400078e02ff */
[----:B------:R-:W-:Y:S02]  /*0260*/  IMAD.MOV.U32 R6, RZ, RZ, R8 ;  /* 0x000000ffff067224 */ /* 0x000fe400078e0008 */
[----:B------:R-:W-:-:S06]  /*0270*/  IMAD.HI.U32 R3, R3, R9, R2 ;  /* 0x0000000903037227 */ /* 0x000fcc00078e0002 */
[----:B------:R-:W-:-:S04]  /*0280*/  IMAD.HI.U32 R3, R3, R6, RZ ;  /* 0x0000000603037227 */ /* 0x000fc800078e00ff */
[----:B------:R-:W-:-:S05]  /*0290*/  IMAD R0, R3, R0, R6 ;  /* 0x0000000003007224 */ /* 0x000fca00078e0206 */
[----:B------:R-:W-:-:S13]  /*02a0*/  ISETP.GT.U32.AND P1, PT, R7, R0, PT ;  /* 0x000000000700720c */ /* 0x000fda0003f24070 */
[----:B------:R-:W-:Y:S02]  /*02b0*/  @!P1 IMAD.IADD R0, R0, 0x1, -R7 ;  /* 0x0000000100009824 */ /* 0x000fe400078e0a07 */
[----:B------:R-:W-:Y:S01]  /*02c0*/  @!P1 VIADD R3, R3, 0x1 ;  /* 0x0000000103039836 */ /* 0x000fe20000000000 */
[----:B------:R-:W-:Y:S02]  /*02d0*/  ISETP.NE.AND P1, PT, R4, RZ, PT ;  /* 0x000000ff0400720c */ /* 0x000fe40003f25270 */
[----:B------:R-:W-:Y:S02]  /*02e0*/  ISETP.GE.U32.AND P0, PT, R0, R7, PT ;  /* 0x000000070000720c */ /* 0x000fe40003f06070 */
[----:B------:R-:W-:-:S04]  /*02f0*/  LOP3.LUT R0, R5, R4, RZ, 0x3c, !PT ;  /* 0x0000000405007212 */ /* 0x000fc800078e3cff */
[----:B------:R-:W-:Y:S01]  /*0300*/  ISETP.GE.AND P2, PT, R0, RZ, PT ;  /* 0x000000ff0000720c */ /* 0x000fe20003f46270 */
[----:B------:R-:W-:-:S06]  /*0310*/  VIADD R0, R60, 0x3f ;  /* 0x0000003f3c007836 */ /* 0x000fcc0000000000 */
[----:B------:R-:W-:-:S04]  /*0320*/  @P0 VIADD R3, R3, 0x1 ;  /* 0x0000000103030836 */ /* 0x000fc80000000000 */
[----:B------:R-:W-:Y:S01]  /*0330*/  IMAD.MOV.U32 R8, RZ, RZ, R3 ;  /* 0x000000ffff087224 */ /* 0x000fe200078e0003 */
[----:B------:R-:W-:-:S03]  /*0340*/  SHF.R.S32.HI R3, RZ, 0x1f, R0 ;  /* 0x0000001fff037819 */ /* 0x000fc60000011400 */
[----:B------:R-:W-:Y:S01]  /*0350*/  @!P2 IMAD.MOV R8, RZ, RZ, -R8 ;  /* 0x000000ffff08a224 */ /* 0x000fe200078e0a08 */
[----:B------:R-:W-:Y:S02]  /*0360*/  LEA.HI R3, R3, R0, RZ, 0x6 ;  /* 0x0000000003037211 */ /* 0x000fe400078f30ff */
[----:B------:R-:W-:-:S04]  /*0370*/  @!P1 LOP3.LUT R8, RZ, R4, RZ, 0x33, !PT ;  /* 0x00000004ff089212 */ /* 0x000fc800078e33ff */
[----:B------:R-:W-:Y:S01]  /*0380*/  LEA.HI.SX32 R3, R3, -R8, 0x1a ;  /* 0x8000000803037211 */ /* 0x000fe200078fd2ff */
[----:B------:R-:W-:-:S03]  /*0390*/  IMAD.MOV R6, RZ, RZ, -R8 ;  /* 0x000000ffff067224 */ /* 0x000fc600078e0a08 */
[----:B------:R-:W-:Y:S01]  /*03a0*/  VIMNMX R9, R3, 0x1, PT ;  /* 0x0000000103097848 */ /* 0x000fe20003fe0100 */
[----:B------:R-:W-:-:S03]  /*03b0*/  IMAD R6, R4, R6, R5 ;  /* 0x0000000604067224 */ /* 0x000fc600078e0205 */
        /* <DEDUP_REMOVED lines=9> */
[----:B------:R-:W-:Y:S01]  /*0450*/  IMAD.MOV.U32 R4, RZ, RZ, R10 ;  /* 0x000000ffff047224 */ /* 0x000fe200078e000a */
[----:B------:R-:W-:-:S03]  /*0460*/  IABS R10, R6 ;  /* 0x00000006000a7213 */ /* 0x000fc60000000000 */
[----:B------:R-:W-:Y:S02]  /*0470*/  IMAD R5, R4, R7, RZ ;  /* 0x0000000704057224 */ /* 0x000fe400078e02ff */
[----:B------:R-:W-:Y:S01]  /*0480*/  IMAD.MOV.U32 R4, RZ, RZ, R10 ;  /* 0x000000ffff047224 */ /* 0x000fe200078e000a */
[----:B------:R-:W-:Y:S01]  /*0490*/  CS2R R10, SRZ ;  /* 0x00000000000a7805 */ /* 0x000fe2000001ff00 */
        /* <DEDUP_REMOVED lines=9> */
[----:B------:R-:W-:-:S07]  /*0530*/  ISETP.GE.AND P2, PT, R0, RZ, PT ;  /* 0x000000ff0000720c */ /* 0x000fce0003f46270 */
[----:B------:R-:W-:Y:S01]  /*0540*/  @P0 VIADD R3, R3, 0x1 ;  /* 0x0000000103030836 */ /* 0x000fe20000000000 */
[----:B------:R-:W-:-:S05]  /*0550*/  ISETP.GE.AND P0, PT, R101, 0x20, PT ;  /* 0x000000206500780c */ /* 0x000fca0003f06270 */
[----:B------:R-:W-:Y:S01]  /*0560*/  @!P2 IMAD.MOV R3, RZ, RZ, -R3 ;  /* 0x000000ffff03a224 */ /* 0x000fe200078e0a03 */
[----:B------:R-:W-:-:S05]  /*0570*/  @!P1 LOP3.LUT R3, RZ, R9, RZ, 0x33, !PT ;  /* 0x00000009ff039212 */ /* 0x000fca00078e33ff */
[----:B------:R-:W-:Y:S02]  /*0580*/  IMAD.MOV R0, RZ, RZ, -R3 ;  /* 0x000000ffff007224 */ /* 0x000fe400078e0a03 */
[----:B------:R-:W-:Y:S02]  /*0590*/  IMAD.SHL.U32 R3, R3, 0x80, RZ ;  /* 0x0000008003037824 */ /* 0x000fe400078e00ff */
[----:B------:R-:W-:-:S04]  /*05a0*/  IMAD R0, R9, R0, R6 ;  /* 0x0000000009007224 */ /* 0x000fc800078e0206 */
[----:B------:R-:W-:Y:S01]  /*05b0*/  IMAD.IADD R4, R8, 0x1, R0 ;  /* 0x0000000108047824 */ /* 0x000fe200078e0200 */
[----:B------:R-:W-:Y:S01]  /*05c0*/  CS2R R8, SRZ ;  /* 0x0000000000087805 */ /* 0x000fe2000001ff00 */
[----:B------:R-:W0:Y:S02]  /*05d0*/  S2R R0, SR_TID.X ;  /* 0x0000000000007919 */ /* 0x000e240000002100 */
[----:B0-----:R-:W-:Y:S02]  /*05e0*/  LOP3.LUT R5, R0, 0x3f, RZ, 0xc0, !PT ;  /* 0x0000003f00057812 */ /* 0x001fe400078ec0ff */
[----:B------:R-:W-:-:S03]  /*05f0*/  SHF.R.U32.HI R2, RZ, 0x6, R0 ;  /* 0x00000006ff027819 */ /* 0x000fc60000011600 */
[----:B------:R-:W-:Y:S01]  /*0600*/  IMAD R4, R4, 0x40, R5 ;  /* 0x0000004004047824 */ /* 0x000fe200078e0205 */
[----:B------:R-:W-:Y:S01]  /*0610*/  SGXT.U32 R2, R2, 0x1 ;  /* 0x000000010202781a */ /* 0x000fe20000000000 */
[----:B------:R-:W-:Y:S06]  /*0620*/  @!P0 BRA `(.L_x_0) ;  /* 0x0000003c00b08947 */ /* 0x000fec0003800000 */
[----:B------:R-:W-:Y:S01]  /*0630*/  IABS R13, R60 ;  /* 0x0000003c000d7213 */ /* 0x000fe20000000000 */
[----:B------:R-:W-:Y:S01]  /*0640*/  ULDC UR4, c[0x0][0x234] ;  /* 0x00008d0000047ab9 */ /* 0x000fe20000000800 */
[----:B------:R-:W-:Y:S01]  /*0650*/  IABS R6, R61 ;  /* 0x0000003d00067213 */ /* 0x000fe20000000000 */
[----:B------:R-:W-:Y:S01]  /*0660*/  ULDC.64 UR6, c[0x0][0x210] ;  /* 0x0000840000067ab9 */ /* 0x000fe20000000a00 */
[----:B------:R-:W0:Y:S01]  /*0670*/  I2F.RP R12, R13 ;  /* 0x0000000d000c7306 */ /* 0x000e220000209400 */
[----:B------:R-:W-:Y:S01]  /*0680*/  ISETP.GE.AND P1, PT, R4, RZ, PT ;  /* 0x000000ff0400720c */ /* 0x000fe20003f26270 */
[----:B------:R-:W-:Y:S01]  /*0690*/  ULDC UR5, c[0x0][0x240] ;  /* 0x0000900000057ab9 */ /* 0x000fe20000000800 */
[----:B------:R-:W-:Y:S01]  /*06a0*/  ISETP.NE.AND P2, PT, R60, RZ, PT ;  /* 0x000000ff3c00720c */ /* 0x000fe20003f45270 */
[----:B------:R-:W1:Y:S01]  /*06b0*/  LDC R90, c[0x0][0x238] ;  /* 0x00008e00ff5a7b82 */ /* 0x000e620000000800 */
[----:B------:R-:W-:Y:S01]  /*06c0*/  IMAD.SHL.U32 R5, R5, 0x2, RZ ;  /* 0x0000000205057824 */ /* 0x000fe200078e00ff */
[----:B------:R-:W-:-:S02]  /*06d0*/  LOP3.LUT R106, R2, 0x4, RZ, 0xfc, !PT ;  /* 0x00000004026a7812 */ /* 0x000fc400078efcff */
[----:B------:R-:W-:Y:S01]  /*06e0*/  CS2R R74, SRZ ;  /* 0x00000000004a7805 */ /* 0x000fe2000001ff00 */
[----:B------:R-:W2:Y:S01]  /*06f0*/  I2F.RP R7, R6 ;  /* 0x0000000600077306 */ /* 0x000ea20000209400 */
[C---:B------:R-:W-:Y:S02]  /*0700*/  LOP3.LUT R107, R2.reuse, 0x6, RZ, 0xfc, !PT ;  /* 0x00000006026b7812 */ /* 0x040fe400078efcff */
[----:B------:R-:W-:Y:S02]  /*0710*/  CS2R R76, SRZ ;  /* 0x00000000004c7805 */ /* 0x000fe4000001ff00 */
[C---:B------:R-:W-:Y:S02]  /*0720*/  LOP3.LUT R108, R2.reuse, 0x8, RZ, 0xfc, !PT ;  /* 0x00000008026c7812 */ /* 0x040fe400078efcff */
[----:B------:R-:W-:Y:S02]  /*0730*/  CS2R R78, SRZ ;  /* 0x00000000004e7805 */ /* 0x000fe4000001ff00 */
[----:B------:R-:W-:-:S02]  /*0740*/  LOP3.LUT R109, R2, 0xa, RZ, 0xfc, !PT ;  /* 0x0000000a026d7812 */ /* 0x000fc400078efcff */
[----:B------:R-:W-:Y:S02]  /*0750*/  CS2R R80, SRZ ;  /* 0x0000000000507805 */ /* 0x000fe4000001ff00 */
[C---:B------:R-:W-:Y:S01]  /*0760*/  LOP3.LUT R103, R2.reuse, 0xe, RZ, 0xfc, !PT ;  /* 0x0000000e02677812 */ /* 0x040fe200078efcff */
[----:B0-----:R-:W0:Y:S01]  /*0770*/  MUFU.RCP R12, R12 ;  /* 0x0000000c000c7308 */ /* 0x001e220000001000 */
[C---:B------:R-:W-:Y:S02]  /*0780*/  LOP3.LUT R102, R2.reuse, 0x10, RZ, 0xfc, !PT ;  /* 0x0000001002667812 */ /* 0x040fe400078efcff */
[----:B------:R-:W-:Y:S02]  /*0790*/  CS2R R82, SRZ ;  /* 0x0000000000527805 */ /* 0x000fe4000001ff00 */
[----:B------:R-:W-:Y:S02]  /*07a0*/  LOP3.LUT R100, R2, 0x14, RZ, 0xfc, !PT ;  /* 0x0000001402647812 */ /* 0x000fe400078efcff */
[----:B------:R-:W-:-:S02]  /*07b0*/  CS2R R84, SRZ ;  /* 0x0000000000547805 */ /* 0x000fc4000001ff00 */
[C---:B------:R-:W-:Y:S02]  /*07c0*/  LOP3.LUT R99, R2.reuse, 0x16, RZ, 0xfc, !PT ;  /* 0x0000001602637812 */ /* 0x040fe400078efcff */
[----:B------:R-:W-:Y:S02]  /*07d0*/  CS2R R86, SRZ ;  /* 0x0000000000567805 */ /* 0x000fe4000001ff00 */
[C---:B------:R-:W-:Y:S01]  /*07e0*/  LOP3.LUT R97, R2.reuse, 0x18, RZ, 0xfc, !PT ;  /* 0x0000001802617812 */ /* 0x040fe200078efcff */
[----:B--2---:R-:W2:Y:S01]  /*07f0*/  MUFU.RCP R7, R7 ;  /* 0x0000000700077308 */ /* 0x004ea20000001000 */
[C---:B------:R-:W-:Y:S01]  /*0800*/  LOP3.LUT R96, R2.reuse, 0x1a, RZ, 0xfc, !PT ;  /* 0x0000001a02607812 */ /* 0x040fe200078efcff */
[----:B------:R-:W-:Y:S01]  /*0810*/  UMOV UR8, 0x80 ;  /* 0x0000008000087882 */ /* 0x000fe20000000000 */
[----:B------:R-:W-:Y:S01]  /*0820*/  LOP3.LUT R95, R2, 0x1c, RZ, 0xfc, !PT ;  /* 0x0000001c025f7812 */ /* 0x000fe200078efcff */
[-C--:B-1----:R-:W-:Y:S01]  /*0830*/  IMAD R91, R108, R90.reuse, RZ ;  /* 0x0000005a6c5b7224 */ /* 0x082fe200078e02ff */
[----:B------:R-:W-:Y:S01]  /*0840*/  LOP3.LUT R98, R2, 0x1e, RZ, 0xfc, !PT ;  /* 0x0000001e02627812 */ /* 0x000fe200078efcff */
[-C--:B------:R-:W-:Y:S01]  /*0850*/  IMAD R88, R107, R90.reuse, RZ ;  /* 0x0000005a6b587224 */ /* 0x080fe200078e02ff */
[----:B------:R-:W-:Y:S01]  /*0860*/  LOP3.LUT R104, R0, 0x1f, RZ, 0xc0, !PT ;  /* 0x0000001f00687812 */ /* 0x000fe200078ec0ff */
[----:B------:R-:W-:Y:S01]  /*0870*/  IMAD R89, R106, R90, RZ ;  /* 0x0000005a6a597224 */ /* 0x000fe200078e02ff */
[----:B------:R-:W-:Y:S01]  /*0880*/  LOP3.LUT R105, R2, 0x2, RZ, 0xfc, !PT ;  /* 0x0000000202697812 */ /* 0x000fe200078efcff */
[----:B0-----:R-:W-:Y:S01]  /*0890*/  VIADD R10, R12, 0xffffffe ;  /* 0x0ffffffe0c0a7836 */ /* 0x001fe20000000000 */
[----:B------:R-:W-:Y:S01]  /*08a0*/  IABS R12, R4 ;  /* 0x00000004000c7213 */ /* 0x000fe20000000000 */
[----:B------:R-:W-:Y:S01]  /*08b0*/  UMOV UR9, 0x40000040 ;  /* 0x4000004000097882 */ /* 0x000fe20000000000 */
[----:B------:R-:W-:Y:S01]  /*08c0*/  UMOV UR10, 0xfffffffe ;  /* 0xfffffffe000a7882 */ /* 0x000fe20000000000 */
[----:B------:R0:W1:Y:S01]  /*08d0*/  F2I.FTZ.U32.TRUNC.NTZ R11, R10 ;  /* 0x0000000a000b7305 */ /* 0x000062000021f000 */
[----:B------:R-:W-:Y:S01]  /*08e0*/  UMOV UR11, 0x7fffffdf ;  /* 0x7fffffdf000b7882 */ /* 0x000fe20000000000 */
[----:B------:R-:W-:Y:S01]  /*08f0*/  ULDC UR13, c[0x0][0x230] ;  /* 0x00008c00000d7ab9 */ /* 0x000fe20000000800 */
[----:B--2---:R-:W-:-:S05]  /*0900*/  VIADD R8, R7, 0xffffffe ;  /* 0x0ffffffe07087836 */ /* 0x004fca0000000000 */
[----:B------:R2:W3:Y:S01]  /*0910*/  F2I.FTZ.U32.TRUNC.NTZ R9, R8 ;  /* 0x0000000800097305 */ /* 0x0004e2000021f000 */
[----:B0-----:R-:W-:Y:S02]  /*0920*/  IMAD.MOV.U32 R10, RZ, RZ, RZ ;  /* 0x000000ffff0a7224 */ /* 0x001fe400078e00ff */
[----:B-1----:R-:W-:Y:S02]  /*0930*/  IMAD.MOV R14, RZ, RZ, -R11 ;  /* 0x000000ffff0e7224 */ /* 0x002fe400078e0a0b */
[----:B--2---:R-:W-:Y:S02]  /*0940*/  IMAD.MOV.U32 R8, RZ, RZ, RZ ;  /* 0x000000ffff087224 */ /* 0x004fe400078e00ff */
[----:B------:R-:W-:Y:S01]  /*0950*/  IMAD R15, R14, R13, RZ ;  /* 0x0000000d0e0f7224 */ /* 0x000fe200078e02ff */
[----:B------:R-:W-:-:S03]  /*0960*/  SHF.R.U32.HI R14, RZ, 0x5, R0 ;  /* 0x00000005ff0e7819 */ /* 0x000fc60000011600 */
[----:B------:R-:W-:Y:S01]  /*0970*/  IMAD.HI.U32 R11, R11, R15, R10 ;  /* 0x0000000f0b0b7227 */ /* 0x000fe200078e000a */
[----:B------:R-:W-:-:S03]  /*0980*/  SGXT.U32 R10, R14, 0x2 ;  /* 0x000000020e0a781a */ /* 0x000fc60000000000 */
[----:B---3--:R-:W-:Y:S01]  /*0990*/  IMAD.MOV R7, RZ, RZ, -R9 ;  /* 0x000000ffff077224 */ /* 0x008fe200078e0a09 */
[----:B------:R-:W-:Y:S01]  /*09a0*/  LOP3.LUT R18, R3, R10, RZ, 0xfc, !PT ;  /* 0x0000000a03127212 */ /* 0x000fe200078efcff */
[----:B------:R-:W-:-:S03]  /*09b0*/  IMAD.HI.U32 R11, R11, R12, RZ ;  /* 0x0000000c0b0b7227 */ /* 0x000fc600078e00ff */
[C---:B------:R-:W-:Y:S01]  /*09c0*/  LOP3.LUT R14, R18.reuse, 0x78, RZ, 0xfc, !PT ;  /* 0x00000078120e7812 */ /* 0x040fe200078efcff */
[----:B------:R-:W-:Y:S01]  /*09d0*/  IMAD R7, R7, R6, RZ ;  /* 0x0000000607077224 */ /* 0x000fe200078e02ff */
[C---:B------:R-:W-:Y:S01]  /*09e0*/  LOP3.LUT R16, R18.reuse, 0x74, RZ, 0xfc, !PT ;  /* 0x0000007412107812 */ /* 0x040fe200078efcff */
[----:B------:R-:W-:Y:S01]  /*09f0*/  IMAD.MOV R11, RZ, RZ, -R11 ;  /* 0x000000ffff0b7224 */ /* 0x000fe200078e0a0b */
[----:B------:R-:W-:Y:S01]  /*0a00*/  IABS R10, R14 ;  /* 0x0000000e000a7213 */ /* 0x000fe20000000000 */
[----:B------:R-:W-:Y:S01]  /*0a10*/  IMAD.HI.U32 R9, R9, R7, R8 ;  /* 0x0000000709097227 */ /* 0x000fe200078e0008 */
[----:B------:R-:W-:Y:S02]  /*0a20*/  IABS R15, R16 ;  /* 0x00000010000f7213 */ /* 0x000fe40000000000 */
[----:B------:R-:W-:Y:S01]  /*0a30*/  LOP3.LUT R20, R18, 0x70, RZ, 0xfc, !PT ;  /* 0x0000007012147812 */ /* 0x000fe200078efcff */
[----:B------:R-:W-:Y:S01]  /*0a40*/  IMAD R12, R13, R11, R12 ;  /* 0x0000000b0d0c7224 */ /* 0x000fe200078e020c */
[----:B------:R-:W-:Y:S01]  /*0a50*/  SHF.R.S32.HI R8, RZ, 0x1f, R101 ;  /* 0x0000001fff087819 */ /* 0x000fe20000011465 */
[----:B------:R-:W-:Y:S01]  /*0a60*/  IMAD.MOV.U32 R11, RZ, RZ, R10 ;  /* 0x000000ffff0b7224 */ /* 0x000fe200078e000a */
[----:B------:R-:W-:-:S02]  /*0a70*/  IABS R17, R20 ;  /* 0x0000001400117213 */ /* 0x000fc40000000000 */
[----:B------:R-:W-:Y:S01]  /*0a80*/  ISETP.GT.U32.AND P0, PT, R13, R12, PT ;  /* 0x0000000c0d00720c */ /* 0x000fe20003f04070 */
[C---:B------:R-:W-:Y:S01]  /*0a90*/  IMAD.HI.U32 R7, R9.reuse, R11, RZ ;  /* 0x0000000b09077227 */ /* 0x040fe200078e00ff */
[----:B------:R-:W-:Y:S02]  /*0aa0*/  LEA.HI R101, R8, R101, RZ, 0x5 ;  /* 0x0000006508657211 */ /* 0x000fe400078f28ff */
[----:B------:R-:W-:Y:S01]  /*0ab0*/  LOP3.LUT R8, R18, 0x6c, RZ, 0xfc, !PT ;  /* 0x0000006c12087812 */ /* 0x000fe200078efcff */
[----:B------:R-:W-:Y:S01]  /*0ac0*/  IMAD.MOV R7, RZ, RZ, -R7 ;  /* 0x000000ffff077224 */ /* 0x000fe200078e0a07 */
[----:B------:R-:W-:Y:S01]  /*0ad0*/  ISETP.GE.AND P3, PT, R14, RZ, PT ;  /* 0x000000ff0e00720c */ /* 0x000fe20003f66270 */
[C---:B------:R-:W-:Y:S01]  /*0ae0*/  IMAD.HI.U32 R10, R9.reuse, R17, RZ ;  /* 0x00000011090a7227 */ /* 0x040fe200078e00ff */
[----:B------:R-:W-:Y:S02]  /*0af0*/  IABS R19, R8 ;  /* 0x0000000800137213 */ /* 0x000fe40000000000 */
[----:B------:R-:W-:Y:S01]  /*0b00*/  LOP3.LUT R14, R18, 0x64, RZ, 0xfc, !PT ;  /* 0x00000064120e7812 */ /* 0x000fe200078efcff */
[----:B------:R-:W-:Y:S01]  /*0b10*/  IMAD R11, R6, R7, R11 ;  /* 0x00000007060b7224 */ /* 0x000fe200078e020b */
[----:B------:R-:W-:Y:S01]  /*0b20*/  LOP3.LUT R22, R18, 0x54, RZ, 0xfc, !PT ;  /* 0x0000005412167812 */ /* 0x000fe200078efcff */
[----:B------:R-:W-:Y:S01]  /*0b30*/  IMAD.HI.U32 R7, R9, R15, RZ ;  /* 0x0000000f09077227 */ /* 0x000fe200078e00ff */
[----:B------:R-:W-:-:S02]  /*0b40*/  IABS R23, R14 ;  /* 0x0000000e00177213 */ /* 0x000fc40000000000 */
[----:B------:R-:W-:Y:S01]  /*0b50*/  IABS R31, R22 ;  /* 0x00000016001f7213 */ /* 0x000fe20000000000 */
[----:B------:R-:W-:Y:S01]  /*0b60*/  @!P0 IMAD.IADD R12, R12, 0x1, -R13 ;  /* 0x000000010c0c8824 */ /* 0x000fe200078e0a0d */
[----:B------:R-:W-:Y:S01]  /*0b70*/  ISETP.GT.U32.AND P0, PT, R6, R11, PT ;  /* 0x0000000b0600720c */ /* 0x000fe20003f04070 */
[----:B------:R-:W-:Y:S01]  /*0b80*/  IMAD.MOV R7, RZ, RZ, -R7 ;  /* 0x000000ffff077224 */ /* 0x000fe200078e0a07 */
[----:B------:R-:W-:Y:S01]  /*0b90*/  LOP3.LUT R24, R18, 0x50, RZ, 0xfc, !PT ;  /* 0x0000005012187812 */ /* 0x000fe200078efcff */
[----:B------:R-:W-:Y:S01]  /*0ba0*/  IMAD.MOV R10, RZ, RZ, -R10 ;  /* 0x000000ffff0a7224 */ /* 0x000fe200078e0a0a */
[----:B------:R-:W-:Y:S01]  /*0bb0*/  ISETP.GT.U32.AND P4, PT, R13, R12, PT ;  /* 0x0000000c0d00720c */ /* 0x000fe20003f84070 */
[C---:B------:R-:W-:Y:S01]  /*0bc0*/  IMAD R15, R6.reuse, R7, R15 ;  /* 0x00000007060f7224 */ /* 0x040fe200078e020f */
[----:B------:R-:W-:Y:S01]  /*0bd0*/  IABS R33, R24 ;  /* 0x0000001800217213 */ /* 0x000fe20000000000 */
[----:B------:R-:W-:Y:S01]  /*0be0*/  IMAD R17, R6, R10, R17 ;  /* 0x0000000a06117224 */ /* 0x000fe200078e0211 */
[----:B------:R-:W-:-:S02]  /*0bf0*/  LOP3.LUT R10, R18, 0x68, RZ, 0xfc, !PT ;  /* 0x00000068120a7812 */ /* 0x000fc400078efcff */
[C---:B------:R-:W-:Y:S02]  /*0c00*/  ISETP.GT.U32.AND P5, PT, R6.reuse, R15, PT ;  /* 0x0000000f0600720c */ /* 0x040fe40003fa4070 */
[----:B------:R-:W-:Y:S01]  /*0c10*/  ISETP.GT.U32.AND P6, PT, R6, R17, PT ;  /* 0x000000110600720c */ /* 0x000fe20003fc4070 */
[----:B------:R-:W-:Y:S01]  /*0c20*/  @!P0 IMAD.IADD R11, R11, 0x1, -R6 ;  /* 0x000000010b0b8824 */ /* 0x000fe200078e0a06 */
[----:B------:R-:W-:Y:S02]  /*0c30*/  IABS R21, R10 ;  /* 0x0000000a00157213 */ /* 0x000fe40000000000 */
[----:B------:R-:W-:Y:S01]  /*0c40*/  LOP3.LUT R26, R18, 0x10, RZ, 0xfc, !PT ;  /* 0x00000010121a7812 */ /* 0x000fe200078efcff */
[----:B------:R-:W-:Y:S01]  /*0c50*/  @!P4 IMAD.IADD R12, R12, 0x1, -R13 ;  /* 0x000000010c0cc824 */ /* 0x000fe200078e0a0d */
[----:B------:R-:W-:Y:S02]  /*0c60*/  ISETP.GT.U32.AND P0, PT, R6, R11, PT ;  /* 0x0000000b0600720c */ /* 0x000fe40003f04070 */
[----:B------:R-:W-:Y:S01]  /*0c70*/  ISETP.GE.AND P4, PT, R16, RZ, PT ;  /* 0x000000ff1000720c */ /* 0x000fe20003f86270 */
[----:B------:R-:W-:Y:S01]  /*0c80*/  IMAD.MOV.U32 R7, RZ, RZ, R12 ;  /* 0x000000ffff077224 */ /* 0x000fe200078e000c */
[----:B------:R-:W-:Y:S01]  /*0c90*/  LOP3.LUT R16, R18, 0x60, RZ, 0xfc, !PT ;  /* 0x0000006012107812 */ /* 0x000fe200078efcff */
[--C-:B------:R-:W-:Y:S01]  /*0ca0*/  @!P5 IMAD.IADD R15, R15, 0x1, -R6.reuse ;  /* 0x000000010f0fd824 */ /* 0x100fe200078e0a06 */
[----:B------:R-:W-:Y:S01]  /*0cb0*/  IABS R65, R26 ;  /* 0x0000001a00417213 */ /* 0x000fe20000000000 */
[----:B------:R-:W-:Y:S01]  /*0cc0*/  @!P1 IMAD.MOV R7, RZ, RZ, -R7 ;  /* 0x000000ffff079224 */ /* 0x000fe200078e0a07 */
[----:B------:R-:W-:Y:S01]  /*0cd0*/  @!P2 LOP3.LUT R7, RZ, R60, RZ, 0x33, !PT ;  /* 0x0000003cff07a212 */ /* 0x000fe200078e33ff */
[----:B------:R-:W-:Y:S01]  /*0ce0*/  @!P6 IMAD.IADD R17, R17, 0x1, -R6 ;  /* 0x000000011111e824 */ /* 0x000fe200078e0a06 */
[----:B------:R-:W-:Y:S01]  /*0cf0*/  ISETP.GE.AND P2, PT, R8, RZ, PT ;  /* 0x000000ff0800720c */ /* 0x000fe20003f46270 */
[----:B------:R-:W-:Y:S01]  /*0d00*/  IMAD.HI.U32 R8, R9, R19, RZ ;  /* 0x0000001309087227 */ /* 0x000fe200078e00ff */
[----:B------:R-:W-:-:S02]  /*0d10*/  ISETP.GT.U32.AND P5, PT, R6, R15, PT ;  /* 0x0000000f0600720c */ /* 0x000fc40003fa4070 */
[----:B------:R-:W-:Y:S01]  /*0d20*/  ISETP.GT.U32.AND P6, PT, R6, R17, PT ;  /* 0x000000110600720c */ /* 0x000fe20003fc4070 */
[----:B------:R-:W-:Y:S01]  /*0d30*/  IMAD.MOV R8, RZ, RZ, -R8 ;  /* 0x000000ffff087224 */ /* 0x000fe200078e0a08 */
[----:B------:R-:W-:Y:S01]  /*0d40*/  ISETP.GE.AND P1, PT, R20, RZ, PT ;  /* 0x000000ff1400720c */ /* 0x000fe20003f26270 */
[--C-:B------:R-:W-:Y:S01]  /*0d50*/  @!P0 IMAD.IADD R11, R11, 0x1, -R6.reuse ;  /* 0x000000010b0b8824 */ /* 0x100fe200078e0a06 */
[----:B------:R-:W-:Y:S01]  /*0d60*/  ISETP.GE.AND P0, PT, R10, RZ, PT ;  /* 0x000000ff0a00720c */ /* 0x000fe20003f06270 */
[----:B------:R-:W-:Y:S01]  /*0d70*/  IMAD R19, R6, R8, R19 ;  /* 0x0000000806137224 */ /* 0x000fe200078e0213 */
[----:B------:R-:W-:Y:S01]  /*0d80*/  LOP3.LUT R20, R18, 0x58, RZ, 0xfc, !PT ;  /* 0x0000005812147812 */ /* 0x000fe200078efcff */
[----:B------:R-:W-:Y:S01]  /*0d90*/  IMAD.HI.U32 R10, R9, R21, RZ ;  /* 0x00000015090a7227 */ /* 0x000fe200078e00ff */
[----:B------:R-:W-:Y:S02]  /*0da0*/  IABS R12, R16 ;  /* 0x00000010000c7213 */ /* 0x000fe40000000000 */
[----:B------:R-:W-:Y:S01]  /*0db0*/  IABS R27, R20 ;  /* 0x00000014001b7213 */ /* 0x000fe20000000000 */
[----:B------:R-:W-:Y:S01]  /*0dc0*/  @!P5 IMAD.IADD R15, R15, 0x1, -R6 ;  /* 0x000000010f0fd824 */ /* 0x000fe200078e0a06 */
[----:B------:R-:W-:Y:S01]  /*0dd0*/  ISETP.GT.U32.AND P5, PT, R6, R19, PT ;  /* 0x000000130600720c */ /* 0x000fe20003fa4070 */
[----:B------:R-:W-:Y:S01]  /*0de0*/  IMAD.MOV R10, RZ, RZ, -R10 ;  /* 0x000000ffff0a7224 */ /* 0x000fe200078e0a0a */
[C---:B------:R-:W-:Y:S01]  /*0df0*/  LOP3.LUT R28, R18.reuse, 0xc, RZ, 0xfc, !PT ;  /* 0x0000000c121c7812 */ /* 0x040fe200078efcff */
[----:B------:R-:W-:Y:S01]  /*0e00*/  IMAD.HI.U32 R8, R9, R23, RZ ;  /* 0x0000001709087227 */ /* 0x000fe200078e00ff */
[----:B------:R-:W-:-:S02]  /*0e10*/  LOP3.LUT R30, R18, 0x8, RZ, 0xfc, !PT ;  /* 0x00000008121e7812 */ /* 0x000fc400078efcff */
[----:B------:R-:W-:Y:S01]  /*0e20*/  IABS R67, R28 ;  /* 0x0000001c00437213 */ /* 0x000fe20000000000 */
[----:B------:R-:W-:Y:S01]  /*0e30*/  IMAD R21, R6, R10, R21 ;  /* 0x0000000a06157224 */ /* 0x000fe200078e0215 */
[----:B------:R-:W-:Y:S01]  /*0e40*/  IABS R69, R30 ;  /* 0x0000001e00457213 */ /* 0x000fe20000000000 */
[----:B------:R-:W-:Y:S01]  /*0e50*/  IMAD.MOV R8, RZ, RZ, -R8 ;  /* 0x000000ffff087224 */ /* 0x000fe200078e0a08 */
[----:B------:R-:W-:Y:S01]  /*0e60*/  LOP3.LUT R32, R18, 0x4, RZ, 0xfc, !PT ;  /* 0x0000000412207812 */ /* 0x000fe200078efcff */
[--C-:B------:R-:W-:Y:S01]  /*0e70*/  @!P6 IMAD.IADD R17, R17, 0x1, -R6.reuse ;  /* 0x000000011111e824 */ /* 0x100fe200078e0a06 */
[C---:B------:R-:W-:Y:S01]  /*0e80*/  ISETP.GT.U32.AND P6, PT, R6.reuse, R21, PT ;  /* 0x000000150600720c */ /* 0x040fe20003fc4070 */
[C---:B------:R-:W-:Y:S01]  /*0e90*/  IMAD R23, R6.reuse, R8, R23 ;  /* 0x0000000806177224 */ /* 0x040fe200078e0217 */
[----:B------:R-:W-:Y:S01]  /*0ea0*/  IABS R73, R18 ;  /* 0x0000001200497213 */ /* 0x000fe20000000000 */
[----:B------:R-:W-:Y:S01]  /*0eb0*/  @!P5 IMAD.IADD R19, R19, 0x1, -R6 ;  /* 0x000000011313d824 */ /* 0x000fe200078e0a06 */
[----:B------:R-:W-:Y:S01]  /*0ec0*/  IABS R71, R32 ;  /* 0x0000002000477213 */ /* 0x000fe20000000000 */
[----:B------:R-:W-:Y:S01]  /*0ed0*/  IMAD.MOV.U32 R13, RZ, RZ, R11 ;  /* 0x000000ffff0d7224 */ /* 0x000fe200078e000b */
[----:B------:R-:W-:Y:S01]  /*0ee0*/  ISETP.GT.U32.AND P5, PT, R6, R23, PT ;  /* 0x000000170600720c */ /* 0x000fe20003fa4070 */
[----:B------:R-:W-:Y:S01]  /*0ef0*/  IMAD.HI.U32 R8, R9, R12, RZ ;  /* 0x0000000c09087227 */ /* 0x000fe200078e00ff */
[----:B------:R-:W-:-:S03]  /*0f00*/  SHF.R.S32.HI R101, RZ, 0x5, R101 ;  /* 0x00000005ff657819 */ /* 0x000fc60000011465 */
[----:B------:R-:W-:Y:S01]  /*0f10*/  @!P3 IMAD.MOV R13, RZ, RZ, -R13 ;  /* 0x000000ffff0db224 */ /* 0x000fe200078e0a0d */
[----:B------:R-:W-:Y:S01]  /*0f20*/  ISETP.GT.U32.AND P3, PT, R6, R19, PT ;  /* 0x000000130600720c */ /* 0x000fe20003f64070 */
[----:B------:R-:W-:-:S04]  /*0f30*/  IMAD.HI.U32 R10, R9, R27, RZ ;  /* 0x0000001b090a7227 */ /* 0x000fc800078e00ff */
[----:B------:R-:W-:Y:S02]  /*0f40*/  IMAD.MOV R11, RZ, RZ, -R8 ;  /* 0x000000ffff0b7224 */ /* 0x000fe400078e0a08 */
[----:B------:R-:W-:Y:S01]  /*0f50*/  @!P6 IMAD.IADD R21, R21, 0x1, -R6 ;  /* 0x000000011515e824 */ /* 0x000fe200078e0a06 */
[----:B------:R-:W-:Y:S01]  /*0f60*/  ISETP.GE.AND P6, PT, R14, RZ, PT ;  /* 0x000000ff0e00720c */ /* 0x000fe20003fc6270 */
[----:B------:R-:W-:Y:S01]  /*0f70*/  IMAD.MOV R10, RZ, RZ, -R10 ;  /* 0x000000ffff0a7224 */ /* 0x000fe200078e0a0a */
[----:B------:R-:W-:Y:S01]  /*0f80*/  LOP3.LUT R14, R18, 0x48, RZ, 0xfc, !PT ;  /* 0x00000048120e7812 */ /* 0x000fe200078efcff */
[----:B------:R-:W-:Y:S01]  /*0f90*/  IMAD R11, R6, R11, R12 ;  /* 0x0000000b060b7224 */ /* 0x000fe200078e020c */
[----:B------:R-:W-:Y:S01]  /*0fa0*/  LOP3.LUT R12, R18, 0x4c, RZ, 0xfc, !PT ;  /* 0x0000004c120c7812 */ /* 0x000fe200078efcff */
[----:B------:R-:W-:Y:S01]  /*0fb0*/  @!P4 IMAD.MOV R15, RZ, RZ, -R15 ;  /* 0x000000ffff0fc224 */ /* 0x000fe200078e0a0f */
[C---:B------:R-:W-:Y:S01]  /*0fc0*/  ISETP.GT.U32.AND P4, PT, R6.reuse, R21, PT ;  /* 0x000000150600720c */ /* 0x040fe20003f84070 */
[----:B------:R-:W-:Y:S01]  /*0fd0*/  IMAD R27, R6, R10, R27 ;  /* 0x0000000a061b7224 */ /* 0x000fe200078e021b */
[----:B------:R-:W-:Y:S01]  /*0fe0*/  IABS R35, R12 ;  /* 0x0000000c00237213 */ /* 0x000fe20000000000 */
[----:B------:R-:W-:Y:S01]  /*0ff0*/  IMAD.HI.U32 R8, R9, R31, RZ ;  /* 0x0000001f09087227 */ /* 0x000fe200078e00ff */
[----:B------:R-:W-:-:S03]  /*1000*/  IABS R37, R14 ;  /* 0x0000000e00257213 */ /* 0x000fc60000000000 */
[--C-:B------:R-:W-:Y:S02]  /*1010*/  @!P5 IMAD.IADD R23, R23, 0x1, -R6.reuse ;  /* 0x000000011717d824 */ /* 0x100fe400078e0a06 */
[----:B------:R-:W-:Y:S01]  /*1020*/  @!P3 IMAD.IADD R19, R19, 0x1, -R6 ;  /* 0x000000011313b824 */ /* 0x000fe200078e0a06 */
[C---:B------:R-:W-:Y:S01]  /*1030*/  ISETP.GT.U32.AND P3, PT, R6.reuse, R11, PT ;  /* 0x0000000b0600720c */ /* 0x040fe20003f64070 */
[----:B------:R-:W-:Y:S01]  /*1040*/  @!P1 IMAD.MOV R17, RZ, RZ, -R17 ;  /* 0x000000ffff119224 */ /* 0x000fe200078e0a11 */
[C---:B------:R-:W-:Y:S01]  /*1050*/  ISETP.GT.U32.AND P1, PT, R6.reuse, R27, PT ;  /* 0x0000001b0600720c */ /* 0x040fe20003f24070 */
[----:B------:R-:W-:Y:S01]  /*1060*/  IMAD.MOV R8, RZ, RZ, -R8 ;  /* 0x000000ffff087224 */ /* 0x000fe200078e0a08 */
[C---:B------:R-:W-:Y:S01]  /*1070*/  ISETP.GT.U32.AND P5, PT, R6.reuse, R23, PT ;  /* 0x000000170600720c */ /* 0x040fe20003fa4070 */
[----:B------:R-:W-:Y:S02]  /*1080*/  @!P4 IMAD.IADD R21, R21, 0x1, -R6 ;  /* 0x000000011515c824 */ /* 0x000fe400078e0a06 */
[----:B------:R-:W-:-:S02]  /*1090*/  IMAD R31, R6, R8, R31 ;  /* 0x00000008061f7224 */ /* 0x000fc400078e021f */
[----:B------:R-:W-:-:S03]  /*10a0*/  IMAD.HI.U32 R8, R9, R33, RZ ;  /* 0x0000002109087227 */ /* 0x000fc600078e00ff */
[----:B------:R-:W-:Y:S01]  /*10b0*/  ISETP.GT.U32.AND P4, PT, R6, R31, PT ;  /* 0x0000001f0600720c */ /* 0x000fe20003f84070 */
[----:B------:R-:W-:Y:S02]  /*10c0*/  IMAD.MOV R8, RZ, RZ, -R8 ;  /* 0x000000ffff087224 */ /* 0x000fe400078e0a08 */
[--C-:B------:R-:W-:Y:S01]  /*10d0*/  @!P3 IMAD.IADD R11, R11, 0x1, -R6.reuse ;  /* 0x000000010b0bb824 */ /* 0x100fe200078e0a06 */
[----:B------:R-:W-:Y:S01]  /*10e0*/  ISETP.GE.AND P3, PT, R22, RZ, PT ;  /* 0x000000ff1600720c */ /* 0x000fe20003f66270 */
[--C-:B------:R-:W-:Y:S01]  /*10f0*/  @!P1 IMAD.IADD R27, R27, 0x1, -R6.reuse ;  /* 0x000000011b1b9824 */ /* 0x100fe200078e0a06 */
[----:B------:R-:W-:Y:S01]  /*1100*/  LOP3.LUT R22, R18, 0x34, RZ, 0xfc, !PT ;  /* 0x0000003412167812 */ /* 0x000fe200078efcff */
[--C-:B------:R-:W-:Y:S01]  /*1110*/  @!P5 IMAD.IADD R23, R23, 0x1, -R6.reuse ;  /* 0x000000011717d824 */ /* 0x100fe200078e0a06 */
[C---:B------:R-:W-:Y:S01]  /*1120*/  ISETP.GT.U32.AND P1, PT, R6.reuse, R11, PT ;  /* 0x0000000b0600720c */ /* 0x040fe20003f24070 */
[----:B------:R-:W-:Y:S01]  /*1130*/  IMAD R33, R6, R8, R33 ;  /* 0x0000000806217224 */ /* 0x000fe200078e0221 */
[----:B------:R-:W-:Y:S01]  /*1140*/  ISETP.GE.AND P5, PT, R20, RZ, PT ;  /* 0x000000ff1400720c */ /* 0x000fe20003fa6270 */
[----:B------:R-:W-:Y:S01]  /*1150*/  @!P0 IMAD.MOV R21, RZ, RZ, -R21 ;  /* 0x000000ffff158224 */ /* 0x000fe200078e0a15 */
[C---:B------:R-:W-:Y:S01]  /*1160*/  ISETP.GT.U32.AND P0, PT, R6.reuse, R27, PT ;  /* 0x0000001b0600720c */ /* 0x040fe20003f04070 */
[----:B------:R-:W-:Y:S01]  /*1170*/  @!P6 IMAD.MOV R23, RZ, RZ, -R23 ;  /* 0x000000ffff17e224 */ /* 0x000fe200078e0a17 */
[----:B------:R-:W-:Y:S01]  /*1180*/  ISETP.GT.U32.AND P6, PT, R6, R33, PT ;  /* 0x000000210600720c */ /* 0x000fe20003fc4070 */
[----:B------:R-:W-:Y:S01]  /*1190*/  @!P2 IMAD.MOV R19, RZ, RZ, -R19 ;  /* 0x000000ffff13a224 */ /* 0x000fe200078e0a13 */
[----:B------:R-:W-:Y:S01]  /*11a0*/  ISETP.GE.AND P2, PT, R16, RZ, PT ;  /* 0x000000ff1000720c */ /* 0x000fe20003f46270 */
[----:B------:R-:W-:Y:S01]  /*11b0*/  @!P4 IMAD.IADD R31, R31, 0x1, -R6 ;  /* 0x000000011f1fc824 */ /* 0x000fe200078e0a06 */
[C---:B------:R-:W-:Y:S01]  /*11c0*/  LOP3.LUT R16, R18.reuse, 0x44, RZ, 0xfc, !PT ;  /* 0x0000004412107812 */ /* 0x040fe200078efcff */
[----:B------:R-:W-:Y:S01]  /*11d0*/  IMAD.HI.U32 R8, R9, R35, RZ ;  /* 0x0000002309087227 */ /* 0x000fe200078e00ff */
[----:B------:R-:W-:-:S02]  /*11e0*/  LOP3.LUT R20, R18, 0x38, RZ, 0xfc, !PT ;  /* 0x0000003812147812 */ /* 0x000fc400078efcff */
[----:B------:R-:W-:Y:S01]  /*11f0*/  ISETP.GT.U32.AND P4, PT, R6, R31, PT ;  /* 0x0000001f0600720c */ /* 0x000fe20003f84070 */
[----:B------:R-:W-:Y:S01]  /*1200*/  IMAD.MOV R10, RZ, RZ, -R8 ;  /* 0x000000ffff0a7224 */ /* 0x000fe200078e0a08 */
[----:B------:R-:W-:Y:S01]  /*1210*/  IABS R43, R20 ;  /* 0x00000014002b7213 */ /* 0x000fe20000000000 */
[----:B------:R-:W-:Y:S01]  /*1220*/  IMAD.HI.U32 R8, R9, R37, RZ ;  /* 0x0000002509087227 */ /* 0x000fe200078e00ff */
[----:B------:R-:W-:-:S03]  /*1230*/  IABS R47, R22 ;  /* 0x00000016002f7213 */ /* 0x000fc60000000000 */
[--C-:B------:R-:W-:Y:S01]  /*1240*/  @!P1 IMAD.IADD R11, R11, 0x1, -R6.reuse ;  /* 0x000000010b0b9824 */ /* 0x100fe200078e0a06 */
[----:B------:R-:W-:Y:S01]  /*1250*/  ISETP.GE.AND P1, PT, R24, RZ, PT ;  /* 0x000000ff1800720c */ /* 0x000fe20003f26270 */
[----:B------:R-:W-:Y:S01]  /*1260*/  @!P0 IMAD.IADD R27, R27, 0x1, -R6 ;  /* 0x000000011b1b8824 */ /* 0x000fe200078e0a06 */
[----:B------:R-:W-:Y:S01]  /*1270*/  ISETP.GE.AND P0, PT, R12, RZ, PT ;  /* 0x000000ff0c00720c */ /* 0x000fe20003f06270 */
[----:B------:R-:W-:Y:S02]  /*1280*/  IMAD.MOV R8, RZ, RZ, -R8 ;  /* 0x000000ffff087224 */ /* 0x000fe400078e0a08 */
[----:B------:R-:W-:Y:S01]  /*1290*/  IMAD R35, R6, R10, R35 ;  /* 0x0000000a06237224 */ /* 0x000fe200078e0223 */
[----:B------:R-:W-:Y:S01]  /*12a0*/  IABS R10, R16 ;  /* 0x00000010000a7213 */ /* 0x000fe20000000000 */
[----:B------:R-:W-:Y:S01]  /*12b0*/  @!P6 IMAD.IADD R33, R33, 0x1, -R6 ;  /* 0x000000012121e824 */ /* 0x000fe200078e0a06 */
[----:B------:R-:W-:Y:S01]  /*12c0*/  ISETP.GE.AND P6, PT, R14, RZ, PT ;  /* 0x000000ff0e00720c */ /* 0x000fe20003fc6270 */
[----:B------:R-:W-:Y:S01]  /*12d0*/  IMAD.MOV.U32 R25, RZ, RZ, R11 ;  /* 0x000000ffff197224 */ /* 0x000fe200078e000b */
[----:B------:R-:W-:Y:S01]  /*12e0*/  LOP3.LUT R14, R18, 0x40, RZ, 0xfc, !PT ;  /* 0x00000040120e7812 */ /* 0x000fe200078efcff */
[----:B------:R-:W-:-:S02]  /*12f0*/  IMAD R37, R6, R8, R37 ;  /* 0x0000000806257224 */ /* 0x000fc400078e0225 */
[----:B------:R-:W-:Y:S01]  /*1300*/  IMAD.MOV.U32 R29, RZ, RZ, R27 ;  /* 0x000000ffff1d7224 */ /* 0x000fe200078e001b */
[----:B------:R-:W-:Y:S01]  /*1310*/  IABS R12, R14 ;  /* 0x0000000e000c7213 */ /* 0x000fe20000000000 */
[----:B------:R-:W-:Y:S01]  /*1320*/  @!P2 IMAD.MOV R25, RZ, RZ, -R25 ;  /* 0x000000ffff19a224 */ /* 0x000fe200078e0a19 */
[----:B------:R-:W-:Y:S01]  /*1330*/  ISETP.GT.U32.AND P2, PT, R6, R33, PT ;  /* 0x000000210600720c */ /* 0x000fe20003f44070 */
[----:B------:R-:W-:-:S04]  /*1340*/  IMAD.HI.U32 R8, R9, R10, RZ ;  /* 0x0000000a09087227 */ /* 0x000fc800078e00ff */
[----:B------:R-:W-:Y:S01]  /*1350*/  @!P5 IMAD.MOV R29, RZ, RZ, -R29 ;  /* 0x000000ffff1dd224 */ /* 0x000fe200078e0a1d */
[C---:B------:R-:W-:Y:S01]  /*1360*/  ISETP.GT.U32.AND P5, PT, R6.reuse, R37, PT ;  /* 0x000000250600720c */ /* 0x040fe20003fa4070 */
[----:B------:R-:W-:Y:S01]  /*1370*/  @!P4 IMAD.IADD R31, R31, 0x1, -R6 ;  /* 0x000000011f1fc824 */ /* 0x000fe200078e0a06 */
[C---:B------:R-:W-:Y:S01]  /*1380*/  ISETP.GT.U32.AND P4, PT, R6.reuse, R35, PT ;  /* 0x000000230600720c */ /* 0x040fe20003f84070 */
[----:B------:R-:W-:Y:S02]  /*1390*/  IMAD.MOV R11, RZ, RZ, -R8 ;  /* 0x000000ffff0b7224 */ /* 0x000fe400078e0a08 */
[----:B------:R-:W-:Y:S02]  /*13a0*/  IMAD.MOV.U32 R27, RZ, RZ, R12 ;  /* 0x000000ffff1b7224 */ /* 0x000fe400078e000c */
[----:B------:R-:W-:Y:S02]  /*13b0*/  IMAD R11, R6, R11, R10 ;  /* 0x0000000b060b7224 */ /* 0x000fe400078e020a */
[----:B------:R-:W-:-:S02]  /*13c0*/  @!P2 IMAD.IADD R33, R33, 0x1, -R6 ;  /* 0x000000012121a824 */ /* 0x000fc400078e0a06 */
[----:B------:R-:W-:Y:S01]  /*13d0*/  IMAD.HI.U32 R8, R9, R27, RZ ;  /* 0x0000001b09087227 */ /* 0x000fe200078e00ff */
[----:B------:R-:W-:-:S03]  /*13e0*/  ISETP.GT.U32.AND P2, PT, R6, R11, PT ;  /* 0x0000000b0600720c */ /* 0x000fc60003f44070 */
[--C-:B------:R-:W-:Y:S02]  /*13f0*/  @!P5 IMAD.IADD R37, R37, 0x1, -R6.reuse ;  /* 0x000000012525d824 */ /* 0x100fe400078e0a06 */
[----:B------:R-:W-:Y:S02]  /*1400*/  @!P4 IMAD.IADD R35, R35, 0x1, -R6 ;  /* 0x000000012323c824 */ /* 0x000fe400078e0a06 */
[----:B------:R-:W-:Y:S01]  /*1410*/  IMAD.HI.U32 R10, R9, R43, RZ ;  /* 0x0000002b090a7227 */ /* 0x000fe200078e00ff */
[C---:B------:R-:W-:Y:S02]  /*1420*/  ISETP.GT.U32.AND P5, PT, R6.reuse, R37, PT ;  /* 0x000000250600720c */ /* 0x040fe40003fa4070 */
[----:B------:R-:W-:Y:S01]  /*1430*/  ISETP.GT.U32.AND P4, PT, R6, R35, PT ;  /* 0x000000230600720c */ /* 0x000fe20003f84070 */
[----:B------:R-:W-:Y:S02]  /*1440*/  IMAD.MOV R12, RZ, RZ, -R8 ;  /* 0x000000ffff0c7224 */ /* 0x000fe400078e0a08 */
[----:B------:R-:W-:-:S02]  /*1450*/  IMAD.MOV R10, RZ, RZ, -R10 ;  /* 0x000000ffff0a7224 */ /* 0x000fc400078e0a0a */
[----:B------:R-:W-:Y:S01]  /*1460*/  IMAD R27, R6, R12, R27 ;  /* 0x0000000c061b7224 */ /* 0x000fe200078e021b */
[----:B------:R-:W-:Y:S01]  /*1470*/  LOP3.LUT R12, R18, 0x2c, RZ, 0xfc, !PT ;  /* 0x0000002c120c7812 */ /* 0x000fe200078efcff */
[--C-:B------:R-:W-:Y:S02]  /*1480*/  @!P2 IMAD.IADD R11, R11, 0x1, -R6.reuse ;  /* 0x000000010b0ba824 */ /* 0x100fe400078e0a06 */
[C---:B------:R-:W-:Y:S01]  /*1490*/  IMAD R43, R6.reuse, R10, R43 ;  /* 0x0000000a062b7224 */ /* 0x040fe200078e022b */
[----:B------:R-:W-:Y:S01]  /*14a0*/  IABS R10, R12 ;  /* 0x0000000c000a7213 */ /* 0x000fe20000000000 */
[----:B------:R-:W-:Y:S01]  /*14b0*/  @!P1 IMAD.MOV R33, RZ, RZ, -R33 ;  /* 0x000000ffff219224 */ /* 0x000fe200078e0a21 */
[C---:B------:R-:W-:Y:S01]  /*14c0*/  ISETP.GT.U32.AND P1, PT, R6.reuse, R27, PT ;  /* 0x0000001b0600720c */ /* 0x040fe20003f24070 */
[--C-:B------:R-:W-:Y:S01]  /*14d0*/  @!P5 IMAD.IADD R37, R37, 0x1, -R6.reuse ;  /* 0x000000012525d824 */ /* 0x100fe200078e0a06 */
[C---:B------:R-:W-:Y:S01]  /*14e0*/  ISETP.GT.U32.AND P2, PT, R6.reuse, R11, PT ;  /* 0x0000000b0600720c */ /* 0x040fe20003f44070 */
[----:B------:R-:W-:Y:S01]  /*14f0*/  @!P4 IMAD.IADD R35, R35, 0x1, -R6 ;  /* 0x000000012323c824 */ /* 0x000fe200078e0a06 */
[----:B------:R-:W-:Y:S01]  /*1500*/  ISETP.GT.U32.AND P5, PT, R6, R43, PT ;  /* 0x0000002b0600720c */ /* 0x000fe20003fa4070 */
[----:B------:R-:W-:Y:S01]  /*1510*/  IMAD.HI.U32 R8, R9, R47, RZ ;  /* 0x0000002f09087227 */ /* 0x000fe200078e00ff */
[----:B------:R-:W-:-:S02]  /*1520*/  ISETP.GE.AND P4, PT, R14, RZ, PT ;  /* 0x000000ff0e00720c */ /* 0x000fc40003f86270 */
[----:B------:R-:W-:Y:S01]  /*1530*/  LOP3.LUT R14, R18, 0x30, RZ, 0xfc, !PT ;  /* 0x00000030120e7812 */ /* 0x000fe200078efcff */
[----:B------:R-:W-:Y:S01]  /*1540*/  @!P3 IMAD.MOV R31, RZ, RZ, -R31 ;  /* 0x000000ffff1fb224 */ /* 0x000fe200078e0a1f */
[----:B------:R-:W-:Y:S01]  /*1550*/  ISETP.GE.AND P3, PT, R16, RZ, PT ;  /* 0x000000ff1000720c */ /* 0x000fe20003f66270 */
[----:B------:R-:W-:Y:S01]  /*1560*/  IMAD.MOV R8, RZ, RZ, -R8 ;  /* 0x000000ffff087224 */ /* 0x000fe200078e0a08 */
[----:B------:R-:W-:Y:S01]  /*1570*/  IABS R49, R14 ;  /* 0x0000000e00317213 */ /* 0x000fe20000000000 */
[--C-:B------:R-:W-:Y:S01]  /*1580*/  @!P1 IMAD.IADD R27, R27, 0x1, -R6.reuse ;  /* 0x000000011b1b9824 */ /* 0x100fe200078e0a06 */
[----:B------:R-:W-:Y:S01]  /*1590*/  ISETP.GE.AND P1, PT, R14, RZ, PT ;  /* 0x000000ff0e00720c */ /* 0x000fe20003f26270 */
[----:B------:R-:W-:Y:S01]  /*15a0*/  IMAD R47, R6, R8, R47 ;  /* 0x00000008062f7224 */ /* 0x000fe200078e022f */
[C---:B------:R-:W-:Y:S01]  /*15b0*/  LOP3.LUT R14, R18.reuse, 0x28, RZ, 0xfc, !PT ;  /* 0x00000028120e7812 */ /* 0x040fe200078efcff */
[----:B------:R-:W-:Y:S01]  /*15c0*/  @!P2 IMAD.IADD R11, R11, 0x1, -R6 ;  /* 0x000000010b0ba824 */ /* 0x000fe200078e0a06 */
[----:B------:R-:W-:Y:S01]  /*15d0*/  LOP3.LUT R16, R18, 0x24, RZ, 0xfc, !PT ;  /* 0x0000002412107812 */ /* 0x000fe200078efcff */
[----:B------:R-:W-:Y:S01]  /*15e0*/  IMAD.HI.U32 R8, R9, R49, RZ ;  /* 0x0000003109087227 */ /* 0x000fe200078e00ff */
[----:B------:R-:W-:-:S02]  /*15f0*/  IABS R53, R14 ;  /* 0x0000000e00357213 */ /* 0x000fc40000000000 */
[----:B------:R-:W-:Y:S01]  /*1600*/  ISETP.GE.AND P2, PT, R22, RZ, PT ;  /* 0x000000ff1600720c */ /* 0x000fe20003f46270 */
[----:B------:R-:W-:Y:S01]  /*1610*/  @!P5 IMAD.IADD R43, R43, 0x1, -R6 ;  /* 0x000000012b2bd824 */ /* 0x000fe200078e0a06 */
[C---:B------:R-:W-:Y:S01]  /*1620*/  ISETP.GT.U32.AND P5, PT, R6.reuse, R27, PT ;  /* 0x0000001b0600720c */ /* 0x040fe20003fa4070 */
[----:B------:R-:W-:Y:S01]  /*1630*/  IMAD.MOV.U32 R39, RZ, RZ, R11 ;  /* 0x000000ffff277224 */ /* 0x000fe200078e000b */
[----:B------:R-:W-:Y:S01]  /*1640*/  IABS R55, R16 ;  /* 0x0000001000377213 */ /* 0x000fe20000000000 */
[----:B------:R-:W-:Y:S02]  /*1650*/  IMAD.MOV R8, RZ, RZ, -R8 ;  /* 0x000000ffff087224 */ /* 0x000fe400078e0a08 */
[----:B------:R-:W-:Y:S01]  /*1660*/  @!P3 IMAD.MOV R39, RZ, RZ, -R39 ;  /* 0x000000ffff27b224 */ /* 0x000fe200078e0a27 */
[C---:B------:R-:W-:Y:S01]  /*1670*/  ISETP.GT.U32.AND P3, PT, R6.reuse, R43, PT ;  /* 0x0000002b0600720c */ /* 0x040fe20003f64070 */
[----:B------:R-:W-:Y:S01]  /*1680*/  @!P6 IMAD.MOV R37, RZ, RZ, -R37 ;  /* 0x000000ffff25e224 */ /* 0x000fe200078e0a25 */
[C---:B------:R-:W-:Y:S01]  /*1690*/  ISETP.GT.U32.AND P6, PT, R6.reuse, R47, PT ;  /* 0x0000002f0600720c */ /* 0x040fe20003fc4070 */
[----:B------:R-:W-:-:S02]  /*16a0*/  IMAD R49, R6, R8, R49 ;  /* 0x0000000806317224 */ /* 0x000fc400078e0231 */
[----:B------:R-:W-:-:S04]  /*16b0*/  IMAD.HI.U32 R8, R9, R10, RZ ;  /* 0x0000000a09087227 */ /* 0x000fc800078e00ff */
[----:B------:R-:W-:Y:S02]  /*16c0*/  IMAD.MOV R11, RZ, RZ, -R8 ;  /* 0x000000ffff0b7224 */ /* 0x000fe400078e0a08 */
[----:B------:R-:W-:Y:S01]  /*16d0*/  @!P5 IMAD.IADD R27, R27, 0x1, -R6 ;  /* 0x000000011b1bd824 */ /* 0x000fe200078e0a06 */
[C---:B------:R-:W-:Y:S01]  /*16e0*/  ISETP.GT.U32.AND P5, PT, R6.reuse, R49, PT ;  /* 0x000000310600720c */ /* 0x040fe20003fa4070 */
[C---:B------:R-:W-:Y:S02]  /*16f0*/  IMAD R11, R6.reuse, R11, R10 ;  /* 0x0000000b060b7224 */ /* 0x040fe400078e020a */
[--C-:B------:R-:W-:Y:S02]  /*1700*/  @!P3 IMAD.IADD R43, R43, 0x1, -R6.reuse ;  /* 0x000000012b2bb824 */ /* 0x100fe400078e0a06 */
[----:B------:R-:W-:Y:S01]  /*1710*/  @!P6 IMAD.IADD R47, R47, 0x1, -R6 ;  /* 0x000000012f2fe824 */ /* 0x000fe200078e0a06 */
[----:B------:R-:W-:Y:S01]  /*1720*/  ISETP.GT.U32.AND P3, PT, R6, R11, PT ;  /* 0x0000000b0600720c */ /* 0x000fe20003f64070 */
[----:B------:R-:W-:Y:S01]  /*1730*/  @!P0 IMAD.MOV R35, RZ, RZ, -R35 ;  /* 0x000000ffff238224 */ /* 0x000fe200078e0a23 */
[----:B------:R-:W-:Y:S01]  /*1740*/  ISETP.GE.AND P0, PT, R20, RZ, PT ;  /* 0x000000ff1400720c */ /* 0x000fe20003f06270 */
[----:B------:R-:W-:Y:S01]  /*1750*/  IMAD.MOV.U32 R41, RZ, RZ, R27 ;  /* 0x000000ffff297224 */ /* 0x000fe200078e001b */
[----:B------:R-:W-:Y:S01]  /*1760*/  ISETP.GT.U32.AND P6, PT, R6, R47, PT ;  /* 0x0000002f0600720c */ /* 0x000fe20003fc4070 */
[----:B------:R-:W-:Y:S01]  /*1770*/  IMAD.HI.U32 R8, R9, R53, RZ ;  /* 0x0000003509087227 */ /* 0x000fe200078e00ff */
[----:B------:R-:W-:-:S03]  /*1780*/  LOP3.LUT R20, R18, 0x20, RZ, 0xfc, !PT ;  /* 0x0000002012147812 */ /* 0x000fc600078efcff */
[----:B------:R-:W-:Y:S01]  /*1790*/  @!P5 IMAD.IADD R49, R49, 0x1, -R6 ;  /* 0x000000013131d824 */ /* 0x000fe200078e0a06 */
[----:B------:R-:W-:Y:S01]  /*17a0*/  IABS R57, R20 ;  /* 0x0000001400397213 */ /* 0x000fe20000000000 */
[----:B------:R-:W-:Y:S01]  /*17b0*/  @!P4 IMAD.MOV R41, RZ, RZ, -R41 ;  /* 0x000000ffff29c224 */ /* 0x000fe200078e0a29 */
[----:B------:R-:W-:Y:S01]  /*17c0*/  ISETP.GE.AND P5, PT, R14, RZ, PT ;  /* 0x000000ff0e00720c */ /* 0x000fe20003fa6270 */
[----:B------:R-:W-:Y:S01]  /*17d0*/  IMAD.MOV R10, RZ, RZ, -R8 ;  /* 0x000000ffff0a7224 */ /* 0x000fe200078e0a08 */
[----:B------:R-:W-:Y:S01]  /*17e0*/  ISETP.GT.U32.AND P4, PT, R6, R49, PT ;  /* 0x000000310600720c */ /* 0x000fe20003f84070 */
[----:B------:R-:W-:Y:S01]  /*17f0*/  @!P3 IMAD.IADD R11, R11, 0x1, -R6 ;  /* 0x000000010b0bb824 */ /* 0x000fe200078e0a06 */
[----:B------:R-:W-:Y:S01]  /*1800*/  LOP3.LUT R14, R18, 0x14, RZ, 0xfc, !PT ;  /* 0x00000014120e7812 */ /* 0x000fe200078efcff */
[----:B------:R-:W-:-:S03]  /*1810*/  IMAD.HI.U32 R8, R9, R55, RZ ;  /* 0x0000003709087227 */ /* 0x000fc600078e00ff */
[----:B------:R-:W-:Y:S01]  /*1820*/  ISETP.GT.U32.AND P3, PT, R6, R11, PT ;  /* 0x0000000b0600720c */ /* 0x000fe20003f64070 */
[----:B------:R-:W-:Y:S01]  /*1830*/  @!P6 IMAD.IADD R47, R47, 0x1, -R6 ;  /* 0x000000012f2fe824 */ /* 0x000fe200078e0a06 */
[----:B------:R-:W-:Y:S01]  /*1840*/  ISETP.GE.AND P6, PT, R12, RZ, PT ;  /* 0x000000ff0c00720c */ /* 0x000fe20003fc6270 */
[----:B------:R-:W-:Y:S01]  /*1850*/  IMAD R53, R6, R10, R53 ;  /* 0x0000000a06357224 */ /* 0x000fe200078e0235 */
[----:B------:R-:W-:Y:S01]  /*1860*/  LOP3.LUT R12, R18, 0x18, RZ, 0xfc, !PT ;  /* 0x00000018120c7812 */ /* 0x000fe200078efcff */
[----:B------:R-:W-:Y:S01]  /*1870*/  IMAD.MOV R8, RZ, RZ, -R8 ;  /* 0x000000ffff087224 */ /* 0x000fe200078e0a08 */
[----:B------:R-:W-:Y:S01]  /*1880*/  IABS R63, R14 ;  /* 0x0000000e003f7213 */ /* 0x000fe20000000000 */
[----:B------:R-:W-:Y:S01]  /*1890*/  IMAD.HI.U32 R10, R9, R57, RZ ;  /* 0x00000039090a7227 */ /* 0x000fe200078e00ff */
[----:B------:R-:W-:-:S03]  /*18a0*/  IABS R59, R12 ;  /* 0x0000000c003b7213 */ /* 0x000fc60000000000 */
[C---:B------:R-:W-:Y:S02]  /*18b0*/  IMAD R55, R6.reuse, R8, R55 ;  /* 0x0000000806377224 */ /* 0x040fe400078e0237 */
[----:B------:R-:W-:Y:S01]  /*18c0*/  @!P2 IMAD.MOV R47, RZ, RZ, -R47 ;  /* 0x000000ffff2fa224 */ /* 0x000fe200078e0a2f */
[C---:B------:R-:W-:Y:S01]  /*18d0*/  ISETP.GT.U32.AND P2, PT, R6.reuse, R53, PT ;  /* 0x000000350600720c */ /* 0x040fe20003f44070 */
[----:B------:R-:W-:Y:S02]  /*18e0*/  IMAD.MOV R10, RZ, RZ, -R10 ;  /* 0x000000ffff0a7224 */ /* 0x000fe400078e0a0a */
[--C-:B------:R-:W-:Y:S01]  /*18f0*/  @!P4 IMAD.IADD R49, R49, 0x1, -R6.reuse ;  /* 0x000000013131c824 */ /* 0x100fe200078e0a06 */
[C---:B------:R-:W-:Y:S01]  /*1900*/  ISETP.GT.U32.AND P4, PT, R6.reuse, R55, PT ;  /* 0x000000370600720c */ /* 0x040fe20003f84070 */
[----:B------:R-:W-:Y:S02]  /*1910*/  IMAD R57, R6, R10, R57 ;  /* 0x0000000a06397224 */ /* 0x000fe400078e0239 */
[----:B------:R-:W-:-:S02]  /*1920*/  @!P3 IMAD.IADD R11, R11, 0x1, -R6 ;  /* 0x000000010b0bb824 */ /* 0x000fc400078e0a06 */
[----:B------:R-:W-:Y:S01]  /*1930*/  IMAD.HI.U32 R8, R9, R59, RZ ;  /* 0x0000003b09087227 */ /* 0x000fe200078e00ff */
[----:B------:R-:W-:-:S03]  /*1940*/  ISETP.GT.U32.AND P3, PT, R6, R57, PT ;  /* 0x000000390600720c */ /* 0x000fc60003f64070 */
[----:B------:R-:W-:Y:S01]  /*1950*/  @!P2 IMAD.IADD R53, R53, 0x1, -R6 ;  /* 0x000000013535a824 */ /* 0x000fe200078e0a06 */
[----:B------:R-:W-:Y:S01]  /*1960*/  ISETP.GE.AND P2, PT, R20, RZ, PT ;  /* 0x000000ff1400720c */ /* 0x000fe20003f46270 */
[----:B------:R-:W-:Y:S02]  /*1970*/  IMAD.MOV R10, RZ, RZ, -R8 ;  /* 0x000000ffff0a7224 */ /* 0x000fe400078e0a08 */
[--C-:B------:R-:W-:Y:S01]  /*1980*/  @!P4 IMAD.IADD R55, R55, 0x1, -R6.reuse ;  /* 0x000000013737c824 */ /* 0x100fe200078e0a06 */
[C---:B------:R-:W-:Y:S01]  /*1990*/  ISETP.GT.U32.AND P4, PT, R6.reuse, R53, PT ;  /* 0x000000350600720c */ /* 0x040fe20003f84070 */
[----:B------:R-:W-:Y:S02]  /*19a0*/  @!P1 IMAD.MOV R49, RZ, RZ, -R49 ;  /* 0x000000ffff319224 */ /* 0x000fe400078e0a31 */
[C---:B------:R-:W-:Y:S02]  /*19b0*/  IMAD R59, R6.reuse, R10, R59 ;  /* 0x0000000a063b7224 */ /* 0x040fe400078e023b */
[----:B------:R-:W-:Y:S01]  /*19c0*/  @!P3 IMAD.IADD R57, R57, 0x1, -R6 ;  /* 0x000000013939b824 */ /* 0x000fe200078e0a06 */
[----:B------:R-:W-:Y:S01]  /*19d0*/  ISETP.GT.U32.AND P3, PT, R6, R55, PT ;  /* 0x000000370600720c */ /* 0x000fe20003f64070 */
[----:B------:R-:W-:-:S03]  /*19e0*/  IMAD.HI.U32 R8, R9, R63, RZ ;  /* 0x0000003f09087227 */ /* 0x000fc600078e00ff */
[C---:B------:R-:W-:Y:S01]  /*19f0*/  ISETP.GT.U32.AND P1, PT, R6.reuse, R57, PT ;  /* 0x000000390600720c */ /* 0x040fe20003f24070 */
[----:B------:R-:W-:Y:S02]  /*1a00*/  IMAD.MOV R8, RZ, RZ, -R8 ;  /* 0x000000ffff087224 */ /* 0x000fe400078e0a08 */
[----:B------:R-:W-:Y:S01]  /*1a10*/  @!P4 IMAD.IADD R53, R53, 0x1, -R6 ;  /* 0x000000013535c824 */ /* 0x000fe200078e0a06 */
[C---:B------:R-:W-:Y:S01]  /*1a20*/  ISETP.GT.U32.AND P4, PT, R6.reuse, R59, PT ;  /* 0x0000003b0600720c */ /* 0x040fe20003f84070 */
[----:B------:R-:W-:Y:S02]  /*1a30*/  IMAD R63, R6, R8, R63 ;  /* 0x00000008063f7224 */ /* 0x000fe400078e023f */
[----:B------:R-:W-:-:S04]  /*1a40*/  IMAD.HI.U32 R10, R9, R65, RZ ;  /* 0x00000041090a7227 */ /* 0x000fc800078e00ff */
[----:B------:R-:W-:Y:S02]  /*1a50*/  IMAD.MOV R10, RZ, RZ, -R10 ;  /* 0x000000ffff0a7224 */ /* 0x000fe400078e0a0a */
[--C-:B------:R-:W-:Y:S01]  /*1a60*/  @!P1 IMAD.IADD R57, R57, 0x1, -R6.reuse ;  /* 0x0000000139399824 */ /* 0x100fe200078e0a06 */
[----:B------:R-:W-:Y:S01]  /*1a70*/  ISETP.GT.U32.AND P1, PT, R6, R63, PT ;  /* 0x0000003f0600720c */ /* 0x000fe20003f24070 */
[--C-:B------:R-:W-:Y:S01]  /*1a80*/  @!P3 IMAD.IADD R55, R55, 0x1, -R6.reuse ;  /* 0x000000013737b824 */ /* 0x100fe200078e0a06 */
[----:B------:R-:W-:Y:S01]  /*1a90*/  ISETP.GE.AND P3, PT, R14, RZ, PT ;  /* 0x000000ff0e00720c */ /* 0x000fe20003f66270 */
[----:B------:R-:W-:Y:S01]  /*1aa0*/  @!P4 IMAD.IADD R59, R59, 0x1, -R6 ;  /* 0x000000013b3bc824 */ /* 0x000fe200078e0a06 */
[----:B------:R-:W-:Y:S01]  /*1ab0*/  LEA.HI R14, R0, R3, RZ, 0x1b ;  /* 0x00000003000e7211 */ /* 0x000fe200078fd8ff */
[C---:B------:R-:W-:Y:S02]  /*1ac0*/  IMAD R65, R6.reuse, R10, R65 ;  /* 0x0000000a06417224 */ /* 0x040fe400078e0241 */
[----:B------:R-:W-:Y:S01]  /*1ad0*/  IMAD.HI.U32 R10, R9, R67, RZ ;  /* 0x00000043090a7227 */ /* 0x000fe200078e00ff */
[----:B------:R-:W-:-:S03]  /*1ae0*/  ISETP.GT.U32.AND P4, PT, R6, R59, PT ;  /* 0x0000003b0600720c */ /* 0x000fc60003f84070 */
[----:B------:R-:W-:Y:S02]  /*1af0*/  IMAD.MOV.U32 R51, RZ, RZ, R11 ;  /* 0x000000ffff337224 */ /* 0x000fe400078e000b */
[----:B------:R-:W-:Y:S02]  /*1b00*/  @!P1 IMAD.IADD R63, R63, 0x1, -R6 ;  /* 0x000000013f3f9824 */ /* 0x000fe400078e0a06 */
[----:B------:R-:W-:Y:S02]  /*1b10*/  VIADD R20, R14, 0x7c ;  /* 0x0000007c0e147836 */ /* 0x000fe40000000000 */
[----:B------:R-:W-:Y:S01]  /*1b20*/  IMAD.MOV R10, RZ, RZ, -R10 ;  /* 0x000000ffff0a7224 */ /* 0x000fe200078e0a0a */
[----:B------:R-:W-:Y:S01]  /*1b30*/  ISETP.GT.U32.AND P1, PT, R6, R63, PT ;  /* 0x0000003f0600720c */ /* 0x000fe20003f24070 */
[----:B------:R-:W-:-:S04]  /*1b40*/  IMAD.HI.U32 R11, R9, R69, RZ ;  /* 0x00000045090b7227 */ /* 0x000fc800078e00ff */
[--C-:B------:R-:W-:Y:S01]  /*1b50*/  @!P4 IMAD.IADD R59, R59, 0x1, -R6.reuse ;  /* 0x000000013b3bc824 */ /* 0x100fe200078e0a06 */
[----:B------:R-:W-:Y:S01]  /*1b60*/  ISETP.GT.U32.AND P4, PT, R6, R65, PT ;  /* 0x000000410600720c */ /* 0x000fe20003f84070 */
[----:B------:R-:W-:Y:S01]  /*1b70*/  @!P6 IMAD.MOV R51, RZ, RZ, -R51 ;  /* 0x000000ffff33e224 */ /* 0x000fe200078e0a33 */
[----:B------:R-:W-:Y:S01]  /*1b80*/  ISETP.GE.AND P6, PT, R12, RZ, PT ;  /* 0x000000ff0c00720c */ /* 0x000fe20003fc6270 */
[----:B------:R-:W-:Y:S01]  /*1b90*/  IMAD R67, R6, R10, R67 ;  /* 0x0000000a06437224 */ /* 0x000fe200078e0243 */
[----:B------:R-:W-:Y:S01]  /*1ba0*/  IABS R12, R20 ;  /* 0x00000014000c7213 */ /* 0x000fe20000000000 */
[----:B------:R-:W-:Y:S02]  /*1bb0*/  VIADD R22, R14, 0x5c ;  /* 0x0000005c0e167836 */ /* 0x000fe40000000000 */
[----:B------:R-:W-:Y:S02]  /*1bc0*/  IMAD.MOV R11, RZ, RZ, -R11 ;  /* 0x000000ffff0b7224 */ /* 0x000fe400078e0a0b */
[----:B------:R-:W-:Y:S01]  /*1bd0*/  @!P1 IMAD.IADD R63, R63, 0x1, -R6 ;  /* 0x000000013f3f9824 */ /* 0x000fe200078e0a06 */
[C---:B------:R-:W-:Y:S01]  /*1be0*/  ISETP.GT.U32.AND P1, PT, R6.reuse, R67, PT ;  /* 0x000000430600720c */ /* 0x040fe20003f24070 */
[----:B------:R-:W-:Y:S01]  /*1bf0*/  IMAD R69, R6, R11, R69 ;  /* 0x0000000b06457224 */ /* 0x000fe200078e0245 */
[----:B------:R-:W-:Y:S01]  /*1c00*/  IABS R27, R22 ;  /* 0x00000016001b7213 */ /* 0x000fe20000000000 */
[----:B------:R-:W-:-:S04]  /*1c10*/  IMAD.HI.U32 R8, R9, R12, RZ ;  /* 0x0000000c09087227 */ /* 0x000fc800078e00ff */
[----:B------:R-:W-:Y:S01]  /*1c20*/  @!P4 IMAD.IADD R65, R65, 0x1, -R6 ;  /* 0x000000014141c824 */ /* 0x000fe200078e0a06 */
[----:B------:R-:W-:Y:S01]  /*1c30*/  ISETP.GT.U32.AND P4, PT, R6, R69, PT ;  /* 0x000000450600720c */ /* 0x000fe20003f84070 */
[----:B------:R-:W-:Y:S02]  /*1c40*/  IMAD.MOV R11, RZ, RZ, -R8 ;  /* 0x000000ffff0b7224 */ /* 0x000fe400078e0a08 */
[----:B------:R-:W-:-:S04]  /*1c50*/  IMAD.HI.U32 R8, R9, R27, RZ ;  /* 0x0000001b09087227 */ /* 0x000fc800078e00ff */
[C---:B------:R-:W-:Y:S02]  /*1c60*/  IMAD R11, R6.reuse, R11, R12 ;  /* 0x0000000b060b7224 */ /* 0x040fe400078e020c */
[----:B------:R-:W-:Y:S02]  /*1c70*/  IMAD.MOV R8, RZ, RZ, -R8 ;  /* 0x000000ffff087224 */ /* 0x000fe400078e0a08 */
[----:B------:R-:W-:Y:S01]  /*1c80*/  @!P1 IMAD.IADD R67, R67, 0x1, -R6 ;  /* 0x0000000143439824 */ /* 0x000fe200078e0a06 */
[C---:B------:R-:W-:Y:S01]  /*1c90*/  ISETP.GT.U32.AND P1, PT, R6.reuse, R11, PT ;  /* 0x0000000b0600720c */ /* 0x040fe20003f24070 */
[----:B------:R-:W-:Y:S02]  /*1ca0*/  IMAD.MOV.U32 R45, RZ, RZ, R43 ;  /* 0x000000ffff2d7224 */ /* 0x000fe400078e002b */
[----:B------:R-:W-:Y:S02]  /*1cb0*/  IMAD R27, R6, R8, R27 ;  /* 0x00000008061b7224 */ /* 0x000fe400078e021b */
[----:B------:R-:W-:Y:S01]  /*1cc0*/  @!P0 IMAD.MOV R45, RZ, RZ, -R45 ;  /* 0x000000ffff2d8224 */ /* 0x000fe200078e0a2d */
[----:B------:R-:W-:Y:S01]  /*1cd0*/  ISETP.GE.AND P0, PT, R16, RZ, PT ;  /* 0x000000ff1000720c */ /* 0x000fe20003f06270 */
[----:B------:R-:W-:-:S02]  /*1ce0*/  VIADD R24, R14, 0x3c ;  /* 0x0000003c0e187836 */ /* 0x000fc40000000000 */
[--C-:B------:R-:W-:Y:S01]  /*1cf0*/  @!P4 IMAD.IADD R69, R69, 0x1, -R6.reuse ;  /* 0x000000014545c824 */ /* 0x100fe200078e0a06 */
[----:B------:R-:W-:Y:S01]  /*1d00*/  ISETP.GT.U32.AND P4, PT, R6, R27, PT ;  /* 0x0000001b0600720c */ /* 0x000fe20003f84070 */
[----:B------:R-:W-:Y:S01]  /*1d10*/  VIADD R10, R14, 0x1c ;  /* 0x0000001c0e0a7836 */ /* 0x000fe20000000000 */
[----:B------:R-:W-:Y:S01]  /*1d20*/  IABS R43, R24 ;  /* 0x00000018002b7213 */ /* 0x000fe20000000000 */
[----:B------:R-:W-:Y:S01]  /*1d30*/  @!P1 IMAD.IADD R11, R11, 0x1, -R6 ;  /* 0x000000010b0b9824 */ /* 0x000fe200078e0a06 */
[C---:B------:R-:W-:Y:S01]  /*1d40*/  ISETP.GT.U32.AND P1, PT, R6.reuse, R65, PT ;  /* 0x000000410600720c */ /* 0x040fe20003f24070 */
[----:B------:R-:W-:Y:S01]  /*1d50*/  @!P2 IMAD.MOV R57, RZ, RZ, -R57 ;  /* 0x000000ffff39a224 */ /* 0x000fe200078e0a39 */
[----:B------:R-:W-:Y:S01]  /*1d60*/  IABS R16, R10 ;  /* 0x0000000a00107213 */ /* 0x000fe20000000000 */
[----:B------:R-:W-:Y:S01]  /*1d70*/  IMAD.HI.U32 R8, R9, R43, RZ ;  /* 0x0000002b09087227 */ /* 0x000fe200078e00ff */
[----:B------:R-:W-:-:S03]  /*1d80*/  ISETP.GT.U32.AND P2, PT, R6, R11, PT ;  /* 0x0000000b0600720c */ /* 0x000fc60003f44070 */
[----:B------:R-:W-:Y:S02]  /*1d90*/  IMAD.MOV R12, RZ, RZ, -R8 ;  /* 0x000000ffff0c7224 */ /* 0x000fe400078e0a08 */
[----:B------:R-:W-:Y:S02]  /*1da0*/  @!P4 IMAD.IADD R27, R27, 0x1, -R6 ;  /* 0x000000011b1bc824 */ /* 0x000fe400078e0a06 */
[----:B------:R-:W-:Y:S01]  /*1db0*/  @!P0 IMAD.MOV R55, RZ, RZ, -R55 ;  /* 0x000000ffff378224 */ /* 0x000fe200078e0a37 */
[C---:B------:R-:W-:Y:S01]  /*1dc0*/  ISETP.GT.U32.AND P0, PT, R6.reuse, R69, PT ;  /* 0x000000450600720c */ /* 0x040fe20003f04070 */
[----:B------:R-:W-:Y:S01]  /*1dd0*/  IMAD.HI.U32 R14, R9, R73, RZ ;  /* 0x00000049090e7227 */ /* 0x000fe200078e00ff */
[----:B------:R-:W-:-:S03]  /*1de0*/  ISETP.GT.U32.AND P4, PT, R6, R27, PT ;  /* 0x0000001b0600720c */ /* 0x000fc60003f84070 */
[----:B------:R-:W-:-:S04]  /*1df0*/  IMAD.HI.U32 R8, R9, R16, RZ ;  /* 0x0000001009087227 */ /* 0x000fc800078e00ff */
[----:B------:R-:W-:Y:S01]  /*1e00*/  @!P5 IMAD.MOV R53, RZ, RZ, -R53 ;  /* 0x000000ffff35d224 */ /* 0x000fe200078e0a35 */
[C---:B------:R-:W-:Y:S01]  /*1e10*/  ISETP.GT.U32.AND P5, PT, R6.reuse, R67, PT ;  /* 0x000000430600720c */ /* 0x040fe20003fa4070 */
[----:B------:R-:W-:Y:S02]  /*1e20*/  IMAD R43, R6, R12, R43 ;  /* 0x0000000c062b7224 */ /* 0x000fe400078e022b */
[----:B------:R-:W-:-:S04]  /*1e30*/  IMAD.HI.U32 R12, R9, R71, RZ ;  /* 0x00000047090c7227 */ /* 0x000fc800078e00ff */
[----:B------:R-:W-:Y:S02]  /*1e40*/  IMAD.MOV R14, RZ, RZ, -R14 ;  /* 0x000000ffff0e7224 */ /* 0x000fe400078e0a0e */
[----:B------:R-:W-:Y:S02]  /*1e50*/  IMAD.MOV R9, RZ, RZ, -R8 ;  /* 0x000000ffff097224 */ /* 0x000fe400078e0a08 */
[----:B------:R-:W-:Y:S01]  /*1e60*/  @!P1 IMAD.IADD R65, R65, 0x1, -R6 ;  /* 0x0000000141419824 */ /* 0x000fe200078e0a06 */
[C---:B------:R-:W-:Y:S01]  /*1e70*/  ISETP.GT.U32.AND P1, PT, R6.reuse, R43, PT ;  /* 0x0000002b0600720c */ /* 0x040fe20003f24070 */
[C---:B------:R-:W-:Y:S02]  /*1e80*/  IMAD R73, R6.reuse, R14, R73 ;  /* 0x0000000e06497224 */ /* 0x040fe400078e0249 */
[----:B------:R-:W-:Y:S02]  /*1e90*/  IMAD R9, R6, R9, R16 ;  /* 0x0000000906097224 */ /* 0x000fe400078e0210 */
[----:B------:R-:W-:-:S02]  /*1ea0*/  IMAD.MOV R12, RZ, RZ, -R12 ;  /* 0x000000ffff0c7224 */ /* 0x000fc400078e0a0c */
[--C-:B------:R-:W-:Y:S01]  /*1eb0*/  @!P2 IMAD.IADD R11, R11, 0x1, -R6.reuse ;  /* 0x000000010b0ba824 */ /* 0x100fe200078e0a06 */
[C---:B------:R-:W-:Y:S01]  /*1ec0*/  ISETP.GT.U32.AND P2, PT, R6.reuse, R73, PT ;  /* 0x000000490600720c */ /* 0x040fe20003f44070 */
[C---:B------:R-:W-:Y:S02]  /*1ed0*/  IMAD R71, R6.reuse, R12, R71 ;  /* 0x0000000c06477224 */ /* 0x040fe400078e0247 */
[--C-:B------:R-:W-:Y:S01]  /*1ee0*/  @!P0 IMAD.IADD R69, R69, 0x1, -R6.reuse ;  /* 0x0000000145458824 */ /* 0x100fe200078e0a06 */
[----:B------:R-:W-:Y:S01]  /*1ef0*/  ISETP.GT.U32.AND P0, PT, R6, R9, PT ;  /* 0x000000090600720c */ /* 0x000fe20003f04070 */
[--C-:B------:R-:W-:Y:S01]  /*1f00*/  @!P5 IMAD.IADD R67, R67, 0x1, -R6.reuse ;  /* 0x000000014343d824 */ /* 0x100fe200078e0a06 */
[----:B------:R-:W-:Y:S01]  /*1f10*/  ISETP.GE.AND P5, PT, R26, RZ, PT ;  /* 0x000000ff1a00720c */ /* 0x000fe20003fa6270 */
[--C-:B------:R-:W-:Y:S01]  /*1f20*/  @!P4 IMAD.IADD R27, R27, 0x1, -R6.reuse ;  /* 0x000000011b1bc824 */ /* 0x100fe200078e0a06 */
[----:B------:R-:W-:Y:S01]  /*1f30*/  ISETP.GT.U32.AND P4, PT, R6, R71, PT ;  /* 0x000000470600720c */ /* 0x000fe20003f84070 */
[----:B------:R-:W-:Y:S01]  /*1f40*/  @!P1 IMAD.IADD R43, R43, 0x1, -R6 ;  /* 0x000000012b2b9824 */ /* 0x000fe200078e0a06 */
[----:B------:R-:W-:Y:S01]  /*1f50*/  ISETP.GE.AND P1, PT, R28, RZ, PT ;  /* 0x000000ff1c00720c */ /* 0x000fe20003f26270 */
[----:B------:R-:W-:-:S02]  /*1f60*/  @!P6 IMAD.MOV R59, RZ, RZ, -R59 ;  /* 0x000000ffff3be224 */ /* 0x000fc400078e0a3b */
[--C-:B------:R-:W-:Y:S01]  /*1f70*/  @!P2 IMAD.IADD R73, R73, 0x1, -R6.reuse ;  /* 0x000000014949a824 */ /* 0x100fe200078e0a06 */
[----:B------:R-:W-:Y:S01]  /*1f80*/  ISETP.GT.U32.AND P6, PT, R6, R43, PT ;  /* 0x0000002b0600720c */ /* 0x000fe20003fc4070 */
[----:B------:R-:W-:Y:S01]  /*1f90*/  @!P3 IMAD.MOV R63, RZ, RZ, -R63 ;  /* 0x000000ffff3fb224 */ /* 0x000fe200078e0a3f */
[----:B------:R-:W-:Y:S01]  /*1fa0*/  LOP3.LUT P2, RZ, R0, 0x40, RZ, 0xc0, !PT ;  /* 0x0000004000ff7812 */ /* 0x000fe2000784c0ff */
[--C-:B------:R-:W-:Y:S01]  /*1fb0*/  @!P0 IMAD.IADD R9, R9, 0x1, -R6.reuse ;  /* 0x0000000109098824 */ /* 0x100fe200078e0a06 */
[----:B------:R-:W-:Y:S01]  /*1fc0*/  ISETP.GE.AND P0, PT, R30, RZ, PT ;  /* 0x000000ff1e00720c */ /* 0x000fe20003f06270 */
[----:B------:R-:W-:Y:S01]  /*1fd0*/  @!P5 IMAD.MOV R65, RZ, RZ, -R65 ;  /* 0x000000ffff41d224 */ /* 0x000fe200078e0a41 */
[C---:B------:R-:W-:Y:S01]  /*1fe0*/  ISETP.GT.U32.AND P5, PT, R6.reuse, R73, PT ;  /* 0x000000490600720c */ /* 0x040fe20003fa4070 */
[--C-:B------:R-:W-:Y:S01]  /*1ff0*/  @!P4 IMAD.IADD R71, R71, 0x1, -R6.reuse ;  /* 0x000000014747c824 */ /* 0x100fe200078e0a06 */
[C---:B------:R-:W-:Y:S01]  /*2000*/  ISETP.GT.U32.AND P4, PT, R6.reuse, R9, PT ;  /* 0x000000090600720c */ /* 0x040fe20003f84070 */
[----:B------:R-:W-:Y:S01]  /*2010*/  @!P1 IMAD.MOV R67, RZ, RZ, -R67 ;  /* 0x000000ffff439224 */ /* 0x000fe200078e0a43 */
[----:B------:R-:W-:Y:S01]  /*2020*/  SEL R8, RZ, 0x90, !P2 ;  /* 0x00000090ff087807 */ /* 0x000fe20005000000 */
[----:B------:R-:W-:Y:S01]  /*2030*/  IMAD R7, R7, UR4, RZ ;  /* 0x0000000407077c24 */ /* 0x000fe2000f8e02ff */
[----:B------:R-:W-:Y:S01]  /*2040*/  ISETP.GT.U32.AND P1, PT, R6, R71, PT ;  /* 0x000000470600720c */ /* 0x000fe20003f24070 */
[--C-:B------:R-:W-:Y:S01]  /*2050*/  @!P6 IMAD.IADD R43, R43, 0x1, -R6.reuse ;  /* 0x000000012b2be824 */ /* 0x100fe200078e0a06 */
[----:B------:R-:W-:Y:S01]  /*2060*/  ISETP.GE.AND P3, PT, R20, RZ, PT ;  /* 0x000000ff1400720c */ /* 0x000fe20003f66270 */
[----:B------:R-:W-:Y:S01]  /*2070*/  UIADD3 UR4, UR12, 0x2000, URZ ;  /* 0x000020000c047890 */ /* 0x000fe2000fffe03f */
[----:B------:R-:W-:Y:S01]  /*2080*/  ISETP.GE.AND P6, PT, R22, RZ, PT ;  /* 0x000000ff1600720c */ /* 0x000fe20003fc6270 */
[----:B------:R-:W-:Y:S01]  /*2090*/  @!P0 IMAD.MOV R69, RZ, RZ, -R69 ;  /* 0x000000ffff458224 */ /* 0x000fe200078e0a45 */
[----:B------:R-:W-:Y:S01]  /*20a0*/  ISETP.GE.AND P0, PT, R10, RZ, PT ;  /* 0x000000ff0a00720c */ /* 0x000fe20003f06270 */
[--C-:B------:R-:W-:Y:S01]  /*20b0*/  @!P5 IMAD.IADD R73, R73, 0x1, -R6.reuse ;  /* 0x000000014949d824 */ /* 0x100fe200078e0a06 */
[----:B------:R-:W-:Y:S01]  /*20c0*/  ISETP.GE.AND P2, PT, R24, RZ, PT ;  /* 0x000000ff1800720c */ /* 0x000fe20003f46270 */
[--C-:B------:R-:W-:Y:S01]  /*20d0*/  @!P4 IMAD.IADD R9, R9, 0x1, -R6.reuse ;  /* 0x000000010909c824 */ /* 0x100fe200078e0a06 */
[----:B------:R-:W-:Y:S01]  /*20e0*/  ISETP.GE.AND P5, PT, R32, RZ, PT ;  /* 0x000000ff2000720c */ /* 0x000fe20003fa6270 */
[----:B------:R-:W-:Y:S01]  /*20f0*/  USHF.R.U32.HI UR4, URZ, 0x4, UR4 ;  /* 0x000000043f047899 */ /* 0x000fe20008011604 */
[----:B------:R-:W-:Y:S01]  /*2100*/  ISETP.GE.AND P4, PT, R18, RZ, PT ;  /* 0x000000ff1200720c */ /* 0x000fe20003f86270 */
[----:B------:R-:W-:Y:S01]  /*2110*/  @!P1 IMAD.IADD R71, R71, 0x1, -R6 ;  /* 0x0000000147479824 */ /* 0x000fe200078e0a06 */
[----:B------:R-:W-:Y:S01]  /*2120*/  ISETP.NE.AND P1, PT, R61, RZ, PT ;  /* 0x000000ff3d00720c */ /* 0x000fe20003f25270 */
[----:B------:R-:W-:Y:S01]  /*2130*/  @!P3 IMAD.MOV R11, RZ, RZ, -R11 ;  /* 0x000000ffff0bb224 */ /* 0x000fe200078e0a0b */
[----:B------:R-:W-:Y:S01]  /*2140*/  LOP3.LUT R6, RZ, R61, RZ, 0x33, !PT ;  /* 0x0000003dff067212 */ /* 0x000fe200078e33ff */
[----:B------:R-:W-:Y:S01]  /*2150*/  @!P6 IMAD.MOV R27, RZ, RZ, -R27 ;  /* 0x000000ffff1be224 */ /* 0x000fe200078e0a1b */
[----:B------:R-:W-:Y:S01]  /*2160*/  LOP3.LUT R5, R8, R5, RZ, 0x3c, !PT ;  /* 0x0000000508057212 */ /* 0x000fe200078e3cff */
[----:B------:R-:W-:Y:S01]  /*2170*/  @!P0 IMAD.MOV R9, RZ, RZ, -R9 ;  /* 0x000000ffff098224 */ /* 0x000fe200078e0a09 */
[C---:B------:R-:W-:Y:S01]  /*2180*/  SEL R17, R6.reuse, R17, !P1 ;  /* 0x0000001106117207 */ /* 0x040fe20004800000 */
[----:B------:R-:W-:Y:S01]  /*2190*/  @!P2 IMAD.MOV R43, RZ, RZ, -R43 ;  /* 0x000000ffff2ba224 */ /* 0x000fe200078e0a2b */
[C---:B------:R-:W-:Y:S01]  /*21a0*/  LEA R134, P0, R7.reuse, UR6, 0x1 ;  /* 0x0000000607867c11 */ /* 0x040fe2000f8008ff */
[----:B------:R-:W-:Y:S01]  /*21b0*/  @!P5 IMAD.MOV R71, RZ, RZ, -R71 ;  /* 0x000000ffff47d224 */ /* 0x000fe200078e0a47 */
[C---:B------:R-:W-:Y:S01]  /*21c0*/  SEL R31, R6.reuse, R31, !P1 ;  /* 0x0000001f061f7207 */ /* 0x040fe20004800000 */
[----:B------:R-:W-:Y:S01]  /*21d0*/  @!P4 IMAD.MOV R73, RZ, RZ, -R73 ;  /* 0x000000ffff49c224 */ /* 0x000fe200078e0a49 */
[----:B------:R-:W-:Y:S01]  /*21e0*/  LEA.HI.X.SX32 R135, R7, UR7, 0x1, P0 ;  /* 0x0000000707877c11 */ /* 0x000fe200080f0eff */
[----:B------:R-:W-:Y:S01]  /*21f0*/  IMAD R17, R17, UR5, RZ ;  /* 0x0000000511117c24 */ /* 0x000fe2000f8e02ff */
[C---:B------:R-:W-:Y:S01]  /*2200*/  SEL R11, R6.reuse, R11, !P1 ;  /* 0x0000000b060b7207 */ /* 0x040fe20004800000 */
[----:B------:R-:W-:Y:S01]  /*2210*/  ULDC.64 UR6, c[0x0][0x218] ;  /* 0x0000860000067ab9 */ /* 0x000fe20000000a00 */
[C---:B------:R-:W-:Y:S01]  /*2220*/  SEL R13, R6.reuse, R13, !P1 ;  /* 0x0000000d060d7207 */ /* 0x040fe20004800000 */
[----:B------:R-:W-:Y:S01]  /*2230*/  IMAD R31, R31, UR5, RZ ;  /* 0x000000051f1f7c24 */ /* 0x000fe2000f8e02ff */
        /* <DEDUP_REMOVED lines=54> */
[----:B------:R-:W-:Y:S01]  /*25a0*/  SEL R6, R6, R73, !P1 ;  /* 0x0000004906067207 */ /* 0x000fe20004800000 */
[----:B------:R-:W-:Y:S01]  /*25b0*/  IMAD R69, R69, UR5, RZ ;  /* 0x0000000545457c24 */ /* 0x000fe2000f8e02ff */
[----:B------:R-:W-:Y:S01]  /*25c0*/  LEA R190, P1, R17, UR6, 0x1 ;  /* 0x0000000611be7c11 */ /* 0x000fe2000f8208ff */
[----:B------:R-:W-:Y:S01]  /*25d0*/  IMAD R71, R71, UR5, RZ ;  /* 0x0000000547477c24 */ /* 0x000fe2000f8e02ff */
[----:B------:R-:W-:Y:S01]  /*25e0*/  LEA R198, P4, R11, UR6, 0x1 ;  /* 0x000000060bc67c11 */ /* 0x000fe2000f8808ff */
[----:B------:R-:W-:Y:S01]  /*25f0*/  IMAD R6, R6, UR5, RZ ;  /* 0x0000000506067c24 */ /* 0x000fe2000f8e02ff */
[----:B------:R-:W-:Y:S01]  /*2600*/  LEA.HI.X.SX32 R191, R17, UR7, 0x1, P1 ;  /* 0x0000000711bf7c11 */ /* 0x000fe200088f0eff */
[----:B------:R-:W-:Y:S01]  /*2610*/  IMAD.SHL.U32 R10, R90, 0x20, RZ ;  /* 0x000000205a0a7824 */ /* 0x000fe200078e00ff */
[----:B------:R-:W-:Y:S01]  /*2620*/  LEA R182, P1, R31, UR6, 0x1 ;  /* 0x000000061fb67c11 */ /* 0x000fe2000f8208ff */
[-C--:B------:R-:W-:Y:S01]  /*2630*/  IMAD R14, R96, R90.reuse, RZ ;  /* 0x0000005a600e7224 */ /* 0x080fe200078e02ff */
[----:B------:R-:W-:Y:S01]  /*2640*/  LEA R186, P3, R13, UR6, 0x1 ;  /* 0x000000060dba7c11 */ /* 0x000fe2000f8608ff */
[-C--:B------:R-:W-:Y:S01]  /*2650*/  IMAD R16, R99, R90.reuse, RZ ;  /* 0x0000005a63107224 */ /* 0x080fe200078e02ff */
[----:B------:R-:W-:Y:S01]  /*2660*/  LEA.HI.X.SX32 R185, R31, UR7, 0x1, P1 ;  /* 0x000000071fb97c11 */ /* 0x000fe200088f0eff */
[-C--:B------:R-:W-:Y:S01]  /*2670*/  IMAD R17, R100, R90.reuse, RZ ;  /* 0x0000005a64117224 */ /* 0x080fe200078e02ff */
[----:B------:R-:W-:Y:S01]  /*2680*/  LEA R170, P1, R45, UR6, 0x1 ;  /* 0x000000062daa7c11 */ /* 0x000fe2000f8208ff */
[-C--:B------:R-:W-:Y:S01]  /*2690*/  IMAD R20, R103, R90.reuse, RZ ;  /* 0x0000005a67147224 */ /* 0x080fe200078e02ff */
[----:B------:R-:W-:Y:S01]  /*26a0*/  LEA R202, P2, R15, UR6, 0x1 ;  /* 0x000000060fca7c11 */ /* 0x000fe2000f8408ff */
[----:B------:R-:W-:Y:S01]  /*26b0*/  IMAD R22, R109, R90, RZ ;  /* 0x0000005a6d167224 */ /* 0x000fe200078e02ff */
[----:B------:R-:W-:Y:S01]  /*26c0*/  LEA.HI.X.SX32 R171, R45, UR7, 0x1, P1 ;  /* 0x000000072dab7c11 */ /* 0x000fe200088f0eff */
[----:B------:R-:W-:Y:S01]  /*26d0*/  USGXT.U32 UR4, UR4, 0xe ;  /* 0x0000000e0404789a */ /* 0x000fe20008000000 */
[----:B------:R-:W-:-:S02]  /*26e0*/  LEA R122, P1, R9, UR6, 0x1 ;  /* 0x00000006097a7c11 */ /* 0x000fc4000f8208ff */
[----:B------:R-:W-:Y:S02]  /*26f0*/  CS2R R30, SRZ ;  /* 0x00000000001e7805 */ /* 0x000fe4000001ff00 */
[----:B------:R-:W-:Y:S01]  /*2700*/  LEA.HI.X.SX32 R199, R11, UR7, 0x1, P4 ;  /* 0x000000070bc77c11 */ /* 0x000fe2000a0f0eff */
[-C--:B------:R-:W-:Y:S01]  /*2710*/  IMAD R11, R98, R90.reuse, RZ ;  /* 0x0000005a620b7224 */ /* 0x080fe200078e02ff */
[----:B------:R-:W-:Y:S02]  /*2720*/  LEA.HI.X.SX32 R165, R9, UR7, 0x1, P1 ;  /* 0x0000000709a57c11 */ /* 0x000fe400088f0eff */
[----:B------:R-:W-:Y:S01]  /*2730*/  CS2R R44, SRZ ;  /* 0x00000000002c7805 */ /* 0x000fe2000001ff00 */
[----:B------:R-:W0:Y:S01]  /*2740*/  LDC R9, c[0x0][0x23c] ;  /* 0x00008f00ff097b82 */ /* 0x000e220000000800 */
[----:B------:R-:W-:Y:S01]  /*2750*/  LEA.HI.X.SX32 R187, R13, UR7, 0x1, P3 ;  /* 0x000000070dbb7c11 */ /* 0x000fe200098f0eff */
[-C--:B------:R-:W-:Y:S01]  /*2760*/  IMAD R13, R95, R90.reuse, RZ ;  /* 0x0000005a5f0d7224 */ /* 0x080fe200078e02ff */
[----:B------:R-:W-:Y:S01]  /*2770*/  LEA.HI.X.SX32 R127, R15, UR7, 0x1, P2 ;  /* 0x000000070f7f7c11 */ /* 0x000fe200090f0eff */
[----:B------:R-:W-:Y:S01]  /*2780*/  IMAD R15, R2, R90, RZ ;  /* 0x0000005a020f7224 */ /* 0x000fe200078e02ff */
[----:B------:R-:W-:-:S02]  /*2790*/  LEA R196, P0, R19, UR6, 0x1 ;  /* 0x0000000613c47c11 */ /* 0x000fc4000f8008ff */
[----:B------:R-:W-:Y:S02]  /*27a0*/  CS2R R60, SRZ ;  /* 0x00000000003c7805 */ /* 0x000fe4000001ff00 */
[----:B------:R-:W-:Y:S02]  /*27b0*/  LEA R188, P6, R21, UR6, 0x1 ;  /* 0x0000000615bc7c11 */ /* 0x000fe4000f8c08ff */
[----:B------:R-:W-:Y:S02]  /*27c0*/  CS2R R72, SRZ ;  /* 0x0000000000487805 */ /* 0x000fe4000001ff00 */
[----:B------:R-:W-:Y:S01]  /*27d0*/  LEA R204, P5, R23, UR6, 0x1 ;  /* 0x0000000617cc7c11 */ /* 0x000fe2000f8a08ff */
[----:B------:R-:W-:Y:S01]  /*27e0*/  UMOV UR5, URZ ;  /* 0x0000003f00057c82 */ /* 0x000fe20008000000 */
[----:B------:R-:W-:Y:S01]  /*27f0*/  LEA R194, P4, R25, UR6, 0x1 ;  /* 0x0000000619c27c11 */ /* 0x000fe2000f8808ff */
[----:B------:R-:W-:Y:S01]  /*2800*/  UIADD3.64 UR8, UR4, UR8, URZ ;  /* 0x0000000804087297 */ /* 0x000fe2000fffe03f */
[----:B------:R-:W-:-:S02]  /*2810*/  LEA R200, P3, R27, UR6, 0x1 ;  /* 0x000000061bc87c11 */ /* 0x000fc4000f8608ff */
[----:B------:R-:W-:Y:S02]  /*2820*/  LEA R192, P2, R29, UR6, 0x1 ;  /* 0x000000061dc07c11 */ /* 0x000fe4000f8408ff */
[----:B------:R-:W-:Y:S01]  /*2830*/  LEA.HI.X.SX32 R197, R19, UR7, 0x1, P0 ;  /* 0x0000000713c57c11 */ /* 0x000fe200080f0eff */
[-C--:B------:R-:W-:Y:S01]  /*2840*/  IMAD R19, R97, R90.reuse, RZ ;  /* 0x0000005a61137224 */ /* 0x080fe200078e02ff */
[----:B------:R-:W-:Y:S02]  /*2850*/  LEA.HI.X.SX32 R189, R21, UR7, 0x1, P6 ;  /* 0x0000000715bd7c11 */ /* 0x000fe4000b0f0eff */
[----:B------:R-:W-:Y:S01]  /*2860*/  LEA.HI.X.SX32 R129, R23, UR7, 0x1, P5 ;  /* 0x0000000717817c11 */ /* 0x000fe2000a8f0eff */
[----:B------:R-:W-:Y:S01]  /*2870*/  IMAD R23, R102, R90, RZ ;  /* 0x0000005a66177224 */ /* 0x000fe200078e02ff */
[----:B------:R-:W-:Y:S01]  /*2880*/  LEA.HI.X.SX32 R195, R25, UR7, 0x1, P4 ;  /* 0x0000000719c37c11 */ /* 0x000fe2000a0f0eff */
[----:B0-----:R-:W-:Y:S01]  /*2890*/  IMAD.SHL.U32 R8, R9, 0x20, RZ ;  /* 0x0000002009087824 */ /* 0x001fe200078e00ff */
[----:B------:R-:W-:-:S02]  /*28a0*/  LEA.HI.X.SX32 R201, R27, UR7, 0x1, P3 ;  /* 0x000000071bc97c11 */ /* 0x000fc400098f0eff */
[----:B------:R-:W-:Y:S02]  /*28b0*/  CS2R R24, SRZ ;  /* 0x0000000000187805 */ /* 0x000fe4000001ff00 */
[----:B------:R-:W-:Y:S02]  /*28c0*/  LEA.HI.X.SX32 R193, R29, UR7, 0x1, P2 ;  /* 0x000000071dc17c11 */ /* 0x000fe400090f0eff */
[----:B------:R-:W-:Y:S02]  /*28d0*/  CS2R R26, SRZ ;  /* 0x00000000001a7805 */ /* 0x000fe4000001ff00 */
[----:B------:R-:W-:Y:S02]  /*28e0*/  LEA R184, P0, R33, UR6, 0x1 ;  /* 0x0000000621b87c11 */ /* 0x000fe4000f8008ff */
[----:B------:R-:W-:Y:S02]  /*28f0*/  CS2R R28, SRZ ;  /* 0x00000000001c7805 */ /* 0x000fe4000001ff00 */
[----:B------:R-:W-:Y:S01]  /*2900*/  LEA R180, P6, R35, UR6, 0x1 ;  /* 0x0000000623b47c11 */ /* 0x000fe2000f8c08ff */
[----:B------:R-:W-:Y:S01]  /*2910*/  IMAD R9, R104, R9, RZ ;  /* 0x0000000968097224 */ /* 0x000fe200078e02ff */
[----:B------:R-:W-:-:S02]  /*2920*/  LEA R178, P5, R37, UR6, 0x1 ;  /* 0x0000000625b27c11 */ /* 0x000fc4000f8a08ff */
[----:B------:R-:W-:Y:S02]  /*2930*/  LEA R176, P4, R39, UR6, 0x1 ;  /* 0x0000000627b07c11 */ /* 0x000fe4000f8808ff */
[----:B------:R-:W-:Y:S02]  /*2940*/  LEA R174, P3, R41, UR6, 0x1 ;  /* 0x0000000629ae7c11 */ /* 0x000fe4000f8608ff */
[----:B------:R-:W-:Y:S02]  /*2950*/  LEA R168, P2, R43, UR6, 0x1 ;  /* 0x000000062ba87c11 */ /* 0x000fe4000f8408ff */
[----:B------:R-:W-:Y:S02]  /*2960*/  LEA.HI.X.SX32 R183, R33, UR7, 0x1, P0 ;  /* 0x0000000721b77c11 */ /* 0x000fe400080f0eff */
[----:B------:R-:W-:Y:S02]  /*2970*/  CS2R R32, SRZ ;  /* 0x0000000000207805 */ /* 0x000fe4000001ff00 */
[----:B------:R-:W-:-:S02]  /*2980*/  LEA.HI.X.SX32 R181, R35, UR7, 0x1, P6 ;  /* 0x0000000723b57c11 */ /* 0x000fc4000b0f0eff */
[----:B------:R-:W-:Y:S02]  /*2990*/  CS2R R34, SRZ ;  /* 0x0000000000227805 */ /* 0x000fe4000001ff00 */
[----:B------:R-:W-:Y:S02]  /*29a0*/  LEA.HI.X.SX32 R179, R37, UR7, 0x1, P5 ;  /* 0x0000000725b37c11 */ /* 0x000fe4000a8f0eff */
[----:B------:R-:W-:Y:S02]  /*29b0*/  CS2R R36, SRZ ;  /* 0x0000000000247805 */ /* 0x000fe4000001ff00 */
[----:B------:R-:W-:Y:S02]  /*29c0*/  LEA.HI.X.SX32 R177, R39, UR7, 0x1, P4 ;  /* 0x0000000727b17c11 */ /* 0x000fe4000a0f0eff */
[----:B------:R-:W-:Y:S02]  /*29d0*/  CS2R R38, SRZ ;  /* 0x0000000000267805 */ /* 0x000fe4000001ff00 */
[----:B------:R-:W-:-:S02]  /*29e0*/  LEA.HI.X.SX32 R175, R41, UR7, 0x1, P3 ;  /* 0x0000000729af7c11 */ /* 0x000fc400098f0eff */
[----:B------:R-:W-:Y:S02]  /*29f0*/  CS2R R40, SRZ ;  /* 0x0000000000287805 */ /* 0x000fe4000001ff00 */
[----:B------:R-:W-:Y:S02]  /*2a00*/  LEA.HI.X.SX32 R169, R43, UR7, 0x1, P2 ;  /* 0x000000072ba97c11 */ /* 0x000fe400090f0eff */
[----:B------:R-:W-:Y:S02]  /*2a10*/  CS2R R42, SRZ ;  /* 0x00000000002a7805 */ /* 0x000fe4000001ff00 */
[----:B------:R-:W-:Y:S02]  /*2a20*/  LEA R172, P0, R47, UR6, 0x1 ;  /* 0x000000062fac7c11 */ /* 0x000fe4000f8008ff */
[----:B------:R-:W-:Y:S02]  /*2a30*/  LEA R166, P6, R49, UR6, 0x1 ;  /* 0x0000000631a67c11 */ /* 0x000fe4000f8c08ff */
[----:B------:R-:W-:-:S02]  /*2a40*/  LEA R158, P5, R51, UR6, 0x1 ;  /* 0x00000006339e7c11 */ /* 0x000fc4000f8a08ff */
[----:B------:R-:W-:Y:S02]  /*2a50*/  LEA R156, P4, R53, UR6, 0x1 ;  /* 0x00000006359c7c11 */ /* 0x000fe4000f8808ff */
[----:B------:R-:W-:Y:S02]  /*2a60*/  LEA R160, P3, R55, UR6, 0x1 ;  /* 0x0000000637a07c11 */ /* 0x000fe4000f8608ff */
[----:B------:R-:W-:Y:S02]  /*2a70*/  LEA R124, P2, R57, UR6, 0x1 ;  /* 0x00000006397c7c11 */ /* 0x000fe4000f8408ff */
[----:B------:R-:W-:Y:S02]  /*2a80*/  LEA R111, P1, R6, UR6, 0x1 ;  /* 0x00000006066f7c11 */ /* 0x000fe4000f8208ff */
[----:B------:R-:W-:Y:S02]  /*2a90*/  LEA.HI.X.SX32 R173, R47, UR7, 0x1, P0 ;  /* 0x000000072fad7c11 */ /* 0x000fe400080f0eff */
[----:B------:R-:W-:-:S02]  /*2aa0*/  CS2R R46, SRZ ;  /* 0x00000000002e7805 */ /* 0x000fc4000001ff00 */
[----:B------:R-:W-:Y:S02]  /*2ab0*/  LEA.HI.X.SX32 R167, R49, UR7, 0x1, P6 ;  /* 0x0000000731a77c11 */ /* 0x000fe4000b0f0eff */
[----:B------:R-:W-:Y:S02]  /*2ac0*/  CS2R R48, SRZ ;  /* 0x0000000000307805 */ /* 0x000fe4000001ff00 */
[----:B------:R-:W-:Y:S02]  /*2ad0*/  LEA.HI.X.SX32 R159, R51, UR7, 0x1, P5 ;  /* 0x00000007339f7c11 */ /* 0x000fe4000a8f0eff */
[----:B------:R-:W-:Y:S02]  /*2ae0*/  CS2R R50, SRZ ;  /* 0x0000000000327805 */ /* 0x000fe4000001ff00 */
[----:B------:R-:W-:Y:S02]  /*2af0*/  LEA.HI.X.SX32 R157, R53, UR7, 0x1, P4 ;  /* 0x00000007359d7c11 */ /* 0x000fe4000a0f0eff */
[----:B------:R-:W-:-:S02]  /*2b00*/  CS2R R52, SRZ ;  /* 0x0000000000347805 */ /* 0x000fc4000001ff00 */
[----:B------:R-:W-:Y:S02]  /*2b10*/  LEA.HI.X.SX32 R161, R55, UR7, 0x1, P3 ;  /* 0x0000000737a17c11 */ /* 0x000fe400098f0eff */
[----:B------:R-:W-:Y:S02]  /*2b20*/  CS2R R54, SRZ ;  /* 0x0000000000367805 */ /* 0x000fe4000001ff00 */
[----:B------:R-:W-:Y:S02]  /*2b30*/  LEA.HI.X.SX32 R163, R57, UR7, 0x1, P2 ;  /* 0x0000000739a37c11 */ /* 0x000fe400090f0eff */
[----:B------:R-:W-:Y:S02]  /*2b40*/  CS2R R56, SRZ ;  /* 0x0000000000387805 */ /* 0x000fe4000001ff00 */
[----:B------:R-:W-:Y:S02]  /*2b50*/  LEA.HI.X.SX32 R150, R6, UR7, 0x1, P1 ;  /* 0x0000000706967c11 */ /* 0x000fe400088f0eff */
[----:B------:R-:W-:-:S02]  /*2b60*/  LEA R126, P0, R59, UR6, 0x1 ;  /* 0x000000063b7e7c11 */ /* 0x000fc4000f8008ff */
[----:B------:R-:W-:Y:S02]  /*2b70*/  LEA R128, P6, R63, UR6, 0x1 ;  /* 0x000000063f807c11 */ /* 0x000fe4000f8c08ff */
[----:B------:R-:W-:Y:S02]  /*2b80*/  LEA R146, P5, R65, UR6, 0x1 ;  /* 0x0000000641927c11 */ /* 0x000fe4000f8a08ff */
[----:B------:R-:W-:Y:S02]  /*2b90*/  LEA R148, P4, R67, UR6, 0x1 ;  /* 0x0000000643947c11 */ /* 0x000fe4000f8808ff */
[----:B------:R-:W-:Y:S02]  /*2ba0*/  LEA R144, P3, R69, UR6, 0x1 ;  /* 0x0000000645907c11 */ /* 0x000fe4000f8608ff */
[----:B------:R-:W-:Y:S01]  /*2bb0*/  LEA R152, P2, R71, UR6, 0x1 ;  /* 0x0000000647987c11 */ /* 0x000fe2000f8408ff */
[----:B------:R-:W-:Y:S01]  /*2bc0*/  USHF.R.U32.HI UR6, URZ, 0x4, UR12 ;  /* 0x000000043f067899 */ /* 0x000fe2000801160c */
[----:B------:R-:W-:-:S02]  /*2bd0*/  LOP3.LUT R7, R2, 0xc, RZ, 0xfc, !PT ;  /* 0x0000000c02077812 */ /* 0x000fc400078efcff */
[----:B------:R-:W-:Y:S01]  /*2be0*/  LOP3.LUT R6, R2, 0x12, RZ, 0xfc, !PT ;  /* 0x0000001202067812 */ /* 0x000fe200078efcff */
[----:B------:R-:W-:Y:S01]  /*2bf0*/  USGXT.U32 UR6, UR6, 0xe ;  /* 0x0000000e0606789a */ /* 0x000fe20008000000 */
[----:B------:R-:W-:Y:S01]  /*2c00*/  LEA.HI.X.SX32 R147, R59, UR7, 0x1, P0 ;  /* 0x000000073b937c11 */ /* 0x000fe200080f0eff */
[-C--:B------:R-:W-:Y:S01]  /*2c10*/  IMAD R21, R7, R90.reuse, RZ ;  /* 0x0000005a07157224 */ /* 0x080fe200078e02ff */
[----:B------:R-:W-:Y:S01]  /*2c20*/  LEA.HI.X.SX32 R149, R63, UR7, 0x1, P6 ;  /* 0x000000073f957c11 */ /* 0x000fe2000b0f0eff */
[----:B------:R-:W-:Y:S01]  /*2c30*/  IMAD R18, R6, R90, RZ ;  /* 0x0000005a06127224 */ /* 0x000fe200078e02ff */
        /* <DEDUP_REMOVED lines=8> */
[----:B------:R-:W-:-:S02]  /*2cc0*/  CS2R R68, SRZ ;  /* 0x0000000000447805 */ /* 0x000fc4000001ff00 */
[----:B------:R-:W-:Y:S01]  /*2cd0*/  CS2R R70, SRZ ;  /* 0x0000000000467805 */ /* 0x000fe2000001ff00 */
[----:B------:R-:W-:Y:S01]  /*2ce0*/  IMAD R90, R105, R90, RZ ;  /* 0x0000005a695a7224 */ /* 0x000fe200078e02ff */
[C---:B------:R-:W-:Y:S01]  /*2cf0*/  LOP3.LUT R93, R5.reuse, 0x20, RZ, 0x3c, !PT ;  /* 0x00000020055d7812 */ /* 0x040fe200078e3cff */
[----:B------:R-:W-:Y:S01]  /*2d00*/  UMOV UR7, URZ ;  /* 0x0000003f00077c82 */ /* 0x000fe20008000000 */
[C---:B------:R-:W-:Y:S01]  /*2d10*/  LOP3.LUT R92, R5.reuse, 0x40, RZ, 0x3c, !PT ;  /* 0x00000040055c7812 */ /* 0x040fe200078e3cff */
[----:B------:R-:W-:Y:S01]  /*2d20*/  UIADD3.64 UR10, UR6, -UR10, URZ ;  /* 0x8000000a060a7297 */ /* 0x000fe2000fffe03f */
[----:B------:R-:W-:-:S11]  /*2d30*/  LOP3.LUT R94, R5, 0x60, RZ, 0x3c, !PT ;  /* 0x00000060055e7812 */ /* 0x000fd600078e3cff */
.L_x_1:
[----:B------:R-:W-:Y:S01]  /*2d40*/  ISETP.GE.AND P1, PT, R105, UR13, PT ;  /* 0x0000000d69007c0c */ /* 0x000fe2000bf26270 */
[----:B------:R-:W-:Y:S01]  /*2d50*/  IMAD.WIDE R114, R90, 0x2, R134 ;  /* 0x000000025a727825 */ /* 0x000fe200078e0286 */
[----:B------:R-:W-:Y:S02]  /*2d60*/  PRMT R118, RZ, 0x7610, R118 ;  /* 0x00007610ff767816 */ /* 0x000fe40000000076 */
[----:B------:R-:W-:Y:S01]  /*2d70*/  ISETP.GE.AND P0, PT, R2, UR13, PT ;  /* 0x0000000d02007c0c */ /* 0x000fe2000bf06270 */
[----:B------:R-:W-:Y:S01]  /*2d80*/  IMAD.WIDE R112, R15, 0x2, R134 ;  /* 0x000000020f707825 */ /* 0x000fe200078e0286 */
[----:B------:R-:W-:Y:S02]  /*2d90*/  ISETP.GE.AND P2, PT, R106, UR13, PT ;  /* 0x0000000d6a007c0c */ /* 0x000fe4000bf46270 */
[----:B------:R-:W-:Y:S01]  /*2da0*/  PRMT R110, RZ, 0x7610, R110 ;  /* 0x00007610ff6e7816 */ /* 0x000fe2000000006e */
[----:B------:R-:W-:Y:S01]  /*2db0*/  IMAD.WIDE R130, R89, 0x2, R134 ;  /* 0x0000000259827825 */ /* 0x000fe200078e0286 */
[----:B------:R-:W-:-:S03]  /*2dc0*/  PRMT R125, RZ, 0x7610, R125 ;  /* 0x00007610ff7d7816 */ /* 0x000fc6000000007d */
[----:B------:R-:W2:Y:S01]  /*2dd0*/  @!P1 LDG.E.U16 R118, desc[UR14][R114.64] ;  /* 0x0000000e72769981 */ /* 0x000ea2000c1e1500 */
[----:B------:R-:W-:Y:S01]  /*2de0*/  ISETP.GE.AND P1, PT, R109, UR13, PT ;  /* 0x0000000d6d007c0c */ /* 0x000fe2000bf26270 */
[----:B------:R-:W-:Y:S01]  /*2df0*/  IMAD.WIDE R138, R22, 0x2, R134 ;  /* 0x00000002168a7825 */ /* 0x000fe200078e0286 */
[----:B------:R-:W-:Y:S01]  /*2e00*/  PRMT R12, RZ, 0x7610, R12 ;  /* 0x00007610ff0c7816 */ /* 0x000fe2000000000c */
[----:B------:R-:W3:Y:S01]  /*2e10*/  @!P0 LDG.E.U16 R110, desc[UR14][R112.64] ;  /* 0x0000000e706e8981 */ /* 0x000ee2000c1e1500 */
[----:B------:R-:W-:Y:S02]  /*2e20*/  ISETP.GE.AND P0, PT, R107, UR13, PT ;  /* 0x0000000d6b007c0c */ /* 0x000fe4000bf06270 */
[----:B------:R-:W-:Y:S01]  /*2e30*/  ISETP.GE.AND P3, PT, R108, UR13, PT ;  /* 0x0000000d6c007c0c */ /* 0x000fe2000bf66270 */
[----:B------:R0:W4:Y:S01]  /*2e40*/  @!P2 LDG.E.U16 R125, desc[UR14][R130.64] ;  /* 0x0000000e827da981 */ /* 0x000122000c1e1500 */
[----:B------:R-:W-:Y:S01]  /*2e50*/  ISETP.GE.AND P2, PT, R7, UR13, PT ;  /* 0x0000000d07007c0c */ /* 0x000fe2000bf46270 */
[----:B------:R-:W-:Y:S01]  /*2e60*/  IMAD.WIDE R136, R88, 0x2, R134 ;  /* 0x0000000258887825 */ /* 0x000fe200078e0286 */
[----:B------:R-:W-:-:S03]  /*2e70*/  PRMT R117, RZ, 0x7610, R117 ;  /* 0x00007610ff757816 */ /* 0x000fc60000000075 */
[----:B------:R-:W5:Y:S01]  /*2e80*/  @!P1 LDG.E.U16 R12, desc[UR14][R138.64] ;  /* 0x0000000e8a0c9981 */ /* 0x000f62000c1e1500 */
[----:B------:R-:W-:Y:S02]  /*2e90*/  ISETP.GE.AND P1, PT, R6, UR13, PT ;  /* 0x0000000d06007c0c */ /* 0x000fe4000bf26270 */
[----:B------:R-:W-:Y:S01]  /*2ea0*/  PRMT R123, RZ, 0x7610, R123 ;  /* 0x00007610ff7b7816 */ /* 0x000fe2000000007b */
[----:B0-----:R-:W-:Y:S01]  /*2eb0*/  IMAD.WIDE R130, R21, 0x2, R134 ;  /* 0x0000000215827825 */ /* 0x001fe200078e0286 */
[----:B------:R0:W4:Y:S01]  /*2ec0*/  @!P0 LDG.E.U16 R117, desc[UR14][R136.64] ;  /* 0x0000000e88758981 */ /* 0x000122000c1e1500 */
[----:B------:R-:W-:Y:S02]  /*2ed0*/  PRMT R222, RZ, 0x7610, R222 ;  /* 0x00007610ffde7816 */ /* 0x000fe400000000de */
[----:B------:R-:W-:Y:S01]  /*2ee0*/  PRMT R112, RZ, 0x7610, R112 ;  /* 0x00007610ff707816 */ /* 0x000fe20000000070 */
[----:B------:R-:W4:Y:S01]  /*2ef0*/  @!P2 LDG.E.U16 R123, desc[UR14][R130.64] ;  /* 0x0000000e827ba981 */ /* 0x000f22000c1e1500 */
[----:B------:R-:W-:Y:S01]  /*2f00*/  ISETP.GE.AND P4, PT, R103, UR13, PT ;  /* 0x0000000d67007c0c */ /* 0x000fe2000bf86270 */
[----:B------:R-:W-:Y:S01]  /*2f10*/  IMAD.WIDE R120, R91, 0x2, R134 ;  /* 0x000000025b787825 */ /* 0x000fe200078e0286 */
[----:B------:R-:W-:-:S02]  /*2f20*/  ISETP.GE.AND P0, PT, R102, UR13, PT ;  /* 0x0000000d66007c0c */ /* 0x000fc4000bf06270 */
[----:B------:R-:W-:Y:S01]  /*2f30*/  ISETP.GE.AND P2, PT, R100, UR13, PT ;  /* 0x0000000d64007c0c */ /* 0x000fe2000bf46270 */
[----:B0-----:R-:W-:Y:S01]  /*2f40*/  IMAD.WIDE R136, R18, 0x2, R134 ;  /* 0x0000000212887825 */ /* 0x001fe200078e0286 */
[----:B------:R0:W2:Y:S01]  /*2f50*/  @!P3 LDG.E.U16 R112, desc[UR14][R120.64] ;  /* 0x0000000e7870b981 */ /* 0x0000a2000c1e1500 */
[----:B------:R-:W-:-:S03]  /*2f60*/  PRMT R115, RZ, 0x7610, R115 ;  /* 0x00007610ff737816 */ /* 0x000fc60000000073 */
[----:B------:R-:W4:Y:S01]  /*2f70*/  @!P1 LDG.E.U16 R222, desc[UR14][R136.64] ;  /* 0x0000000e88de9981 */ /* 0x000f22000c1e1500 */
[----:B------:R-:W-:Y:S01]  /*2f80*/  ISETP.GE.AND P1, PT, R96, UR13, PT ;  /* 0x0000000d60007c0c */ /* 0x000fe2000bf26270 */
[----:B------:R-:W-:Y:S01]  /*2f90*/  IMAD.WIDE R132, R20, 0x2, R134 ;  /* 0x0000000214847825 */ /* 0x000fe200078e0286 */
[----:B------:R-:W-:Y:S02]  /*2fa0*/  PRMT R114, RZ, 0x7610, R114 ;  /* 0x00007610ff727816 */ /* 0x000fe40000000072 */
[----:B0-----:R-:W-:Y:S01]  /*2fb0*/  PRMT R121, RZ, 0x7610, R121 ;  /* 0x00007610ff797816 */ /* 0x001fe20000000079 */
[--C-:B------:R-:W-:Y:S01]  /*2fc0*/  IMAD.WIDE R142, R23, 0x2, R134.reuse ;  /* 0x00000002178e7825 */ /* 0x100fe200078e0286 */
[----:B------:R0:W4:Y:S03]  /*2fd0*/  @!P4 LDG.E.U16 R115, desc[UR14][R132.64] ;  /* 0x0000000e8473c981 */ /* 0x000126000c1e1500 */
[----:B------:R-:W-:Y:S01]  /*2fe0*/  IMAD.WIDE R138, R17, 0x2, R134 ;  /* 0x00000002118a7825 */ /* 0x000fe200078e0286 */
[----:B------:R-:W5:Y:S01]  /*2ff0*/  @!P0 LDG.E.U16 R114, desc[UR14][R142.64] ;  /* 0x0000000e8e728981 */ /* 0x000f62000c1e1500 */
[----:B------:R-:W-:-:S02]  /*3000*/  PRMT R220, RZ, 0x7610, R220 ;  /* 0x00007610ffdc7816 */ /* 0x000fc400000000dc */
[----:B------:R-:W-:Y:S01]  /*3010*/  ISETP.GE.AND P3, PT, R99, UR13, PT ;  /* 0x0000000d63007c0c */ /* 0x000fe2000bf66270 */
[----:B------:R-:W4:Y:S01]  /*3020*/  @!P2 LDG.E.U16 R121, desc[UR14][R138.64] ;  /* 0x0000000e8a79a981 */ /* 0x000f22000c1e1500 */
[----:B------:R-:W-:Y:S01]  /*3030*/  ISETP.GE.AND P0, PT, R97, UR13, PT ;  /* 0x0000000d61007c0c */ /* 0x000fe2000bf06270 */
[----:B0-----:R-:W-:Y:S01]  /*3040*/  IMAD.WIDE R132, R14, 0x2, R134 ;  /* 0x000000020e847825 */ /* 0x001fe200078e0286 */
[----:B------:R-:W-:Y:S02]  /*3050*/  ISETP.GE.AND P4, PT, R95, UR13, PT ;  /* 0x0000000d5f007c0c */ /* 0x000fe4000bf86270 */
[----:B------:R-:W-:Y:S02]  /*3060*/  ISETP.GE.AND P2, PT, R98, UR13, PT ;  /* 0x0000000d62007c0c */ /* 0x000fe4000bf46270 */
[----:B------:R0:W4:Y:S01]  /*3070*/  @!P1 LDG.E.U16 R220, desc[UR14][R132.64] ;  /* 0x0000000e84dc9981 */ /* 0x000122000c1e1500 */
[----:B------:R-:W-:Y:S01]  /*3080*/  PRMT R113, RZ, 0x7610, R113 ;  /* 0x00007610ff717816 */ /* 0x000fe20000000071 */
[----:B------:R-:W-:Y:S01]  /*3090*/  IMAD.WIDE R140, R16, 0x2, R134 ;  /* 0x00000002108c7825 */ /* 0x000fe200078e0286 */
[----:B------:R-:W-:-:S02]  /*30a0*/  PRMT R116, RZ, 0x7610, R116 ;  /* 0x00007610ff747816 */ /* 0x000fc40000000074 */
[----:B------:R-:W-:Y:S01]  /*30b0*/  PRMT R119, RZ, 0x7610, R119 ;  /* 0x00007610ff777816 */ /* 0x000fe20000000077 */
[----:B------:R-:W-:Y:S01]  /*30c0*/  IMAD.WIDE R130, R19, 0x2, R134 ;  /* 0x0000000213827825 */ /* 0x000fe200078e0286 */
[----:B------:R-:W4:Y:S03]  /*30d0*/  @!P3 LDG.E.U16 R113, desc[UR14][R140.64] ;  /* 0x0000000e8c71b981 */ /* 0x000f26000c1e1500 */
[--C-:B0-----:R-:W-:Y:S01]  /*30e0*/  IMAD.MOV.U32 R132, RZ, RZ, R111.reuse ;  /* 0x000000ffff847224 */ /* 0x101fe200078e006f */
[----:B------:R-:W-:Y:S01]  /*30f0*/  PRMT R111, RZ, 0x7610, R111 ;  /* 0x00007610ff6f7816 */ /* 0x000fe2000000006f */
[--C-:B------:R-:W-:Y:S01]  /*3100*/  IMAD.WIDE R142, R13, 0x2, R134.reuse ;  /* 0x000000020d8e7825 */ /* 0x100fe200078e0286 */
[----:B------:R0:W4:Y:S03]  /*3110*/  @!P0 LDG.E.U16 R116, desc[UR14][R130.64] ;  /* 0x0000000e82748981 */ /* 0x000126000c1e1500 */
[----:B------:R-:W-:Y:S01]  /*3120*/  IMAD.WIDE R136, R11, 0x2, R134 ;  /* 0x000000020b887825 */ /* 0x000fe200078e0286 */
[----:B------:R-:W4:Y:S04]  /*3130*/  @!P4 LDG.E.U16 R119, desc[UR14][R142.64] ;  /* 0x0000000e8e77c981 */ /* 0x000f28000c1e1500 */
[----:B------:R1:W4:Y:S01]  /*3140*/  @!P2 LDG.E.U16 R111, desc[UR14][R136.64] ;  /* 0x0000000e886fa981 */ /* 0x000322000c1e1500 */
[----:B------:R-:W-:Y:S01]  /*3150*/  BAR.SYNC.DEFER_BLOCKING 0x0 ;  /* 0x0000000000007b1d */ /* 0x000fe20000010000 */
[----:B------:R-:W-:Y:S01]  /*3160*/  ISETP.GE.AND P0, PT, R104, UR13, PT ;  /* 0x0000000d68007c0c */ /* 0x000fe2000bf06270 */
[----:B0-----:R-:W-:-:S02]  /*3170*/  IMAD.MOV.U32 R130, RZ, RZ, R152 ;  /* 0x000000ffff827224 */ /* 0x001fc400078e0098 */
[----:B------:R-:W-:Y:S02]  /*3180*/  IMAD.MOV.U32 R131, RZ, RZ, R155 ;  /* 0x000000ffff837224 */ /* 0x000fe400078e009b */
[----:B------:R-:W-:Y:S01]  /*3190*/  IMAD.MOV.U32 R133, RZ, RZ, R150 ;  /* 0x000000ffff857224 */ /* 0x000fe200078e0096 */
[----:B------:R-:W-:Y:S01]  /*31a0*/  PRMT R218, RZ, 0x7610, R218 ;  /* 0x00007610ffda7816 */ /* 0x000fe200000000da */
[----:B------:R-:W-:Y:S01]  /*31b0*/  IMAD.WIDE R138, R9, 0x2, R130 ;  /* 0x00000002098a7825 */ /* 0x000fe200078e0282 */
[----:B------:R-:W-:-:S03]  /*31c0*/  PRMT R206, RZ, 0x7610, R206 ;  /* 0x00007610ffce7816 */ /* 0x000fc600000000ce */
[----:B------:R-:W-:Y:S01]  /*31d0*/  IMAD.WIDE R140, R9, 0x2, R132 ;  /* 0x00000002098c7825 */ /* 0x000fe200078e0284 */
[----:B------:R-:W-:-:S03]  /*31e0*/  PRMT R216, RZ, 0x7610, R216 ;  /* 0x00007610ffd87816 */ /* 0x000fc600000000d8 */
[----:B-1----:R-:W-:Y:S02]  /*31f0*/  IMAD.MOV.U32 R136, RZ, RZ, R126 ;  /* 0x000000ffff887224 */ /* 0x002fe400078e007e */
[----:B------:R-:W-:Y:S02]  /*3200*/  IMAD.MOV.U32 R137, RZ, RZ, R147 ;  /* 0x000000ffff897224 */ /* 0x000fe400078e0093 */
[----:B------:R-:W-:Y:S02]  /*3210*/  IMAD.MOV.U32 R142, RZ, RZ, R148 ;  /* 0x000000ffff8e7224 */ /* 0x000fe400078e0094 */
[----:B------:R-:W-:Y:S01]  /*3220*/  IMAD.MOV.U32 R143, RZ, RZ, R153 ;  /* 0x000000ffff8f7224 */ /* 0x000fe200078e0099 */
[----:B------:R0:W4:Y:S04]  /*3230*/  @!P0 LDG.E.U16 R218, desc[UR14][R140.64] ;  /* 0x0000000e8cda8981 */ /* 0x000128000c1e1500 */
[----:B------:R1:W4:Y:S01]  /*3240*/  @!P0 LDG.E.U16 R206, desc[UR14][R138.64] ;  /* 0x0000000e8ace8981 */ /* 0x000322000c1e1500 */
[----:B------:R-:W-:Y:S01]  /*3250*/  PRMT R214, RZ, 0x7610, R214 ;  /* 0x00007610ffd67816 */ /* 0x000fe200000000d6 */
[----:B------:R-:W-:Y:S01]  /*3260*/  IMAD.WIDE R154, R9, 0x2, R136 ;  /* 0x00000002099a7825 */ /* 0x000fe200078e0288 */
[----:B------:R-:W-:-:S03]  /*3270*/  PRMT R126, RZ, 0x7610, R126 ;  /* 0x00007610ff7e7816 */ /* 0x000fc6000000007e */
[----:B0-----:R-:W-:Y:S02]  /*3280*/  IMAD.MOV.U32 R140, RZ, RZ, R146 ;  /* 0x000000ffff8c7224 */ /* 0x001fe400078e0092 */
[----:B------:R-:W-:Y:S02]  /*3290*/  IMAD.MOV.U32 R141, RZ, RZ, R151 ;  /* 0x000000ffff8d7224 */ /* 0x000fe400078e0097 */
[--C-:B-1----:R-:W-:Y:S02]  /*32a0*/  IMAD.MOV.U32 R138, RZ, RZ, R128.reuse ;  /* 0x000000ffff8a7224 */ /* 0x102fe400078e0080 */
[----:B------:R-:W-:Y:S01]  /*32b0*/  IMAD.MOV.U32 R139, RZ, RZ, R149 ;  /* 0x000000ffff8b7224 */ /* 0x000fe200078e0095 */
[----:B------:R-:W-:Y:S01]  /*32c0*/  PRMT R128, RZ, 0x7610, R128 ;  /* 0x00007610ff807816 */ /* 0x000fe20000000080 */
[----:B------:R-:W-:Y:S01]  /*32d0*/  IMAD.WIDE R146, R9, 0x2, R144 ;  /* 0x0000000209927825 */ /* 0x000fe200078e0290 */
[----:B------:R-:W-:-:S03]  /*32e0*/  PRMT R212, RZ, 0x7610, R212 ;  /* 0x00007610ffd47816 */ /* 0x000fc600000000d4 */
[C---:B------:R-:W-:Y:S01]  /*32f0*/  IMAD.WIDE R148, R9.reuse, 0x2, R142 ;  /* 0x0000000209947825 */ /* 0x040fe200078e028e */
[----:B------:R0:W4:Y:S03]  /*3300*/  @!P0 LDG.E.U16 R216, desc[UR14][R146.64] ;  /* 0x0000000e92d88981 */ /* 0x000126000c1e1500 */
[C---:B------:R-:W-:Y:S01]  /*3310*/  IMAD.WIDE R150, R9.reuse, 0x2, R140 ;  /* 0x0000000209967825 */ /* 0x040fe200078e028c */
[----:B------:R1:W4:Y:S03]  /*3320*/  @!P0 LDG.E.U16 R128, desc[UR14][R148.64] ;  /* 0x0000000e94808981 */ /* 0x000326000c1e1500 */
[----:B------:R-:W-:Y:S01]  /*3330*/  IMAD.WIDE R152, R9, 0x2, R138 ;  /* 0x0000000209987825 */ /* 0x000fe200078e028a */
[----:B------:R1:W4:Y:S03]  /*3340*/  @!P0 LDG.E.U16 R214, desc[UR14][R150.64] ;  /* 0x0000000e96d68981 */ /* 0x000326000c1e1500 */
[----:B0-----:R-:W-:Y:S01]  /*3350*/  IMAD.MOV.U32 R146, RZ, RZ, R158 ;  /* 0x000000ffff927224 */ /* 0x001fe200078e009e */
[----:B------:R0:W4:Y:S01]  /*3360*/  @!P0 LDG.E.U16 R126, desc[UR14][R152.64] ;  /* 0x0000000e987e8981 */ /* 0x000122000c1e1500 */
[----:B------:R-:W-:-:S02]  /*3370*/  IMAD.MOV.U32 R147, RZ, RZ, R159 ;  /* 0x000000ffff937224 */ /* 0x000fc400078e009f */
[----:B-1----:R-:W-:Y:S01]  /*3380*/  IMAD.MOV.U32 R148, RZ, RZ, R156 ;  /* 0x000000ffff947224 */ /* 0x002fe200078e009c */
[----:B------:R1:W4:Y:S01]  /*3390*/  @!P0 LDG.E.U16 R212, desc[UR14][R154.64] ;  /* 0x0000000e9ad48981 */ /* 0x000322000c1e1500 */
[----:B------:R-:W-:Y:S02]  /*33a0*/  IMAD.MOV.U32 R149, RZ, RZ, R157 ;  /* 0x000000ffff957224 */ /* 0x000fe400078e009d */
[----:B------:R-:W-:Y:S02]  /*33b0*/  IMAD.MOV.U32 R150, RZ, RZ, R160 ;  /* 0x000000ffff967224 */ /* 0x000fe400078e00a0 */
[----:B------:R-:W-:Y:S02]  /*33c0*/  IMAD.MOV.U32 R151, RZ, RZ, R161 ;  /* 0x000000ffff977224 */ /* 0x000fe400078e00a1 */
[----:B0-----:R-:W-:Y:S02]  /*33d0*/  IMAD.MOV.U32 R152, RZ, RZ, R124 ;  /* 0x000000ffff987224 */ /* 0x001fe400078e007c */
[----:B------:R-:W-:-:S02]  /*33e0*/  IMAD.MOV.U32 R153, RZ, RZ, R163 ;  /* 0x000000ffff997224 */ /* 0x000fc400078e00a3 */
[----:B-1----:R-:W-:Y:S02]  /*33f0*/  IMAD.MOV.U32 R154, RZ, RZ, R122 ;  /* 0x000000ffff9a7224 */ /* 0x002fe400078e007a */
[----:B------:R-:W-:Y:S01]  /*3400*/  IMAD.MOV.U32 R155, RZ, RZ, R165 ;  /* 0x000000ffff9b7224 */ /* 0x000fe200078e00a5 */
[----:B------:R-:W-:Y:S01]  /*3410*/  PRMT R124, RZ, 0x7610, R124 ;  /* 0x00007610ff7c7816 */ /* 0x000fe2000000007c */
[C---:B------:R-:W-:Y:S01]  /*3420*/  IMAD.WIDE R158, R9.reuse, 0x2, R152 ;  /* 0x00000002099e7825 */ /* 0x040fe200078e0298 */
[----:B------:R-:W-:Y:S02]  /*3430*/  PRMT R210, RZ, 0x7610, R210 ;  /* 0x00007610ffd27816 */ /* 0x000fe400000000d2 */
[----:B------:R-:W-:Y:S01]  /*3440*/  PRMT R122, RZ, 0x7610, R122 ;  /* 0x00007610ff7a7816 */ /* 0x000fe2000000007a */
[C---:B------:R-:W-:Y:S01]  /*3450*/  IMAD.WIDE R156, R9.reuse, 0x2, R154 ;  /* 0x00000002099c7825 */ /* 0x040fe200078e029a */
[----:B------:R-:W-:Y:S02]  /*3460*/  PRMT R208, RZ, 0x7610, R208 ;  /* 0x00007610ffd07816 */ /* 0x000fe400000000d0 */
[----:B------:R-:W-:Y:S01]  /*3470*/  PRMT R120, RZ, 0x7610, R120 ;  /* 0x00007610ff787816 */ /* 0x000fe20000000078 */
        /* <DEDUP_REMOVED lines=87> */
[----:B---3--:R-:W-:Y:S02]  /*39f0*/  IMAD.MOV.U32 R190, RZ, RZ, R196 ;  /* 0x000000ffffbe7224 */ /* 0x008fe400078e00c4 */
        /* <DEDUP_REMOVED lines=13> */
[----:B------:R-:W3:Y:S03]  /*3ad0*/  @!P0 LDG.E.U16 R246, desc[UR14][R196.64] ;  /* 0x0000000ec4f68981 */ /* 0x000ee6000c1e1500 */
[C---:B------:R-:W-:Y:S01]  /*3ae0*/  IMAD.WIDE R202, R9.reuse, 0x2, R188 ;  /* 0x0000000209ca7825 */ /* 0x040fe200078e02bc */
[----:B------:R-:W3:Y:S03]  /*3af0*/  @!P0 LDG.E.U16 R250, desc[UR14][R198.64] ;  /* 0x0000000ec6fa8981 */ /* 0x000ee6000c1e1500 */
[----:B------:R-:W-:Y:S01]  /*3b00*/  IMAD.WIDE R204, R9, 0x2, R186 ;  /* 0x0000000209cc7825 */ /* 0x000fe200078e02ba */
[----:B------:R-:W3:Y:S04]  /*3b10*/  @!P0 LDG.E.U16 R127, desc[UR14][R200.64] ;  /* 0x0000000ec87f8981 */ /* 0x000ee8000c1e1500 */
[----:B------:R-:W3:Y:S04]  /*3b20*/  @!P0 LDG.E.U16 R129, desc[UR14][R202.64] ;  /* 0x0000000eca818981 */ /* 0x000ee8000c1e1500 */
[----:B------:R-:W3:Y:S04]  /*3b30*/  @!P0 LDG.E.U16 R211, desc[UR14][R204.64] ;  /* 0x0000000eccd38981 */ /* 0x000ee8000c1e1500 */
[----:B------:R-:W-:Y:S04]  /*3b40*/  STS.U16 [R5+UR12+0x2000], R110 ;  /* 0x0020006e05007988 */ /* 0x000fe8000800040c */
[----:B--2---:R-:W-:Y:S04]  /*3b50*/  STS.U16 [R5+UR12+0x2400], R112 ;  /* 0x0024007005007988 */ /* 0x004fe8000800040c */
[----:B-----5:R-:W-:Y:S04]  /*3b60*/  STS.U16 [R5+UR12+0x2800], R114 ;  /* 0x0028007205007988 */ /* 0x020fe8000800040c */
[----:B----4-:R-:W-:Y:S04]  /*3b70*/  STS.U16 [R5+UR12+0x2c00], R116 ;  /* 0x002c007405007988 */ /* 0x010fe8000800040c */
[----:B------:R-:W-:Y:S04]  /*3b80*/  STS.U16 [R93+UR12+0x2100], R118 ;  /* 0x002100765d007988 */ /* 0x000fe8000800040c */
        /* <DEDUP_REMOVED lines=11> */
[----:B------:R-:W-:Y:S04]  /*3c40*/  STS.U16 [R5+UR12], R218 ;  /* 0x000000da05007988 */ /* 0x000fe8000800040c */
        /* <DEDUP_REMOVED lines=26> */
[----:B---3--:R-:W-:Y:S04]  /*3df0*/  STS.U16 [R93+UR12+0x1700], R246 ;  /* 0x001700f65d007988 */ /* 0x008fe8000800040c */
[----:B------:R-:W-:Y:S04]  /*3e00*/  STS.U16 [R93+UR12+0x1900], R250 ;  /* 0x001900fa5d007988 */ /* 0x000fe8000800040c */
[----:B------:R-:W-:Y:S04]  /*3e10*/  STS.U16 [R93+UR12+0x1b00], R127 ;  /* 0x001b007f5d007988 */ /* 0x000fe8000800040c */
[----:B------:R0:W-:Y:S04]  /*3e20*/  STS.U16 [R93+UR12+0x1d00], R129 ;  /* 0x001d00815d007988 */ /* 0x0001e8000800040c */
[----:B------:R1:W-:Y:S01]  /*3e30*/  STS.U16 [R93+UR12+0x1f00], R211 ;  /* 0x001f00d35d007988 */ /* 0x0003e2000800040c */
[----:B------:R2:W-:Y:S06]  /*3e40*/  MEMBAR.ALL.CTA ;  /* 0x0000000000007992 */ /* 0x0005ec0000008000 */
[----:B--2---:R-:W2:Y:S02]  /*3e50*/  FENCE.VIEW.ASYNC.S ;  /* 0x00000000000073c6 */ /* 0x004ea40000000000 */
[----:B--2---:R-:W-:Y:S06]  /*3e60*/  BAR.SYNC.DEFER_BLOCKING 0x0 ;  /* 0x0000000000007b1d */ /* 0x004fec0000010000 */
[----:B------:R-:W-:Y:S01]  /*3e70*/  UMOV UR16, UR4 ;  /* 0x0000000400107c82 */ /* 0x000fe20008000000 */
[----:B------:R-:W-:Y:S01]  /*3e80*/  UMOV UR17, 0x40000040 ;  /* 0x4000004000117882 */ /* 0x000fe20000000000 */
[----:B------:R-:W-:Y:S01]  /*3e90*/  UMOV UR18, UR6 ;  /* 0x0000000600127c82 */ /* 0x000fe20008000000 */
[----:B------:R-:W-:Y:S01]  /*3ea0*/  UMOV UR19, 0x80000020 ;  /* 0x8000002000137882 */ /* 0x000fe20000000000 */
[----:B------:R-:W-:-:S06]  /*3eb0*/  WARPGROUP.ARRIVE ;  /* 0x00000000000079c5 */ /* 0x000fcc0000000000 */
[----:B------:R-:W-:Y:S01]  /*3ec0*/  HGMMA.64x128x16.F32.BF16 R24, gdesc[UR16].tnspA, R24 ;  /* 0x21e00000101879f0 */ /* 0x000fe20008701818 */
[----:B------:R-:W-:Y:S02]  /*3ed0*/  VIADD R101, R101, 0xffffffff ;  /* 0xffffffff65657836 */ /* 0x000fe40000000000 */
[----:B------:R-:W-:-:S03]  /*3ee0*/  IMAD.WIDE R182, R8, 0x2, R182 ;  /* 0x0000000208b67825 */ /* 0x000fc600078e02b6 */
[----:B------:R-:W-:Y:S01]  /*3ef0*/  ISETP.NE.U32.AND P0, PT, R101, RZ, PT ;  /* 0x000000ff6500720c */ /* 0x000fe20003f05070 */
[----:B------:R-:W-:-:S05]  /*3f00*/  IMAD.WIDE R200, R8, 0x2, R194 ;  /* 0x0000000208c87825 */ /* 0x000fca00078e02c2 */
[----:B------:R-:W-:Y:S01]  /*3f10*/  HGMMA.64x128x16.F32.BF16 R24, gdesc[UR8].tnspA, R24, gsb0 ;  /* 0x21e00000081879f0 */ /* 0x000fe20008001818 */
[----:B------:R-:W-:Y:S02]  /*3f20*/  IMAD.MOV.U32 R194, RZ, RZ, R182 ;  /* 0x000000ffffc27224 */ /* 0x000fe400078e00b6 */
[----:B------:R-:W-:Y:S02]  /*3f30*/  IMAD.MOV.U32 R195, RZ, RZ, R183 ;  /* 0x000000ffffc37224 */ /* 0x000fe400078e00b7 */
[----:B------:R-:W-:-:S04]  /*3f40*/  IMAD.WIDE R178, R8, 0x2, R178 ;  /* 0x0000000208b27825 */ /* 0x000fc800078e02b2 */
[----:B------:R-:W-:-:S04]  /*3f50*/  IMAD.WIDE R182, R8, 0x2, R166 ;  /* 0x0000000208b67825 */ /* 0x000fc800078e02a6 */
[----:B------:R-:W-:Y:S01]  /*3f60*/  IMAD.WIDE R168, R8, 0x2, R168 ;  /* 0x0000000208a87825 */ /* 0x000fe200078e02a8 */
[----:B------:R-:W-:-:S03]  /*3f70*/  UIADD3 UR13, UR13, -0x20, URZ ;  /* 0xffffffe00d0d7890 */ /* 0x000fc6000fffe03f */
[----:B0-----:R-:W-:-:S04]  /*3f80*/  IMAD.WIDE R128, R8, 0x2, R192 ;  /* 0x0000000208807825 */ /* 0x001fc800078e02c0 */
[----:B------:R-:W-:-:S04]  /*3f90*/  IMAD.WIDE R198, R8, 0x2, R186 ;  /* 0x0000000208c67825 */ /* 0x000fc800078e02ba */
        /* <DEDUP_REMOVED lines=8> */
[----:B------:R-:W-:Y:S02]  /*4020*/  IMAD.MOV.U32 R190, RZ, RZ, R178 ;  /* 0x000000ffffbe7224 */ /* 0x000fe400078e00b2 */
[----:B------:R-:W-:Y:S02]  /*4030*/  IMAD.MOV.U32 R191, RZ, RZ, R179 ;  /* 0x000000ffffbf7224 */ /* 0x000fe400078e00b3 */
[----:B------:R-:W-:Y:S02]  /*4040*/  IMAD.MOV.U32 R185, RZ, RZ, R183 ;  /* 0x000000ffffb97224 */ /* 0x000fe400078e00b7 */
        /* <DEDUP_REMOVED lines=19> */
[----:B------:R-:W-:Y:S01]  /*4180*/  IMAD.WIDE R156, R8, 0x2, R148 ;  /* 0x00000002089c7825 */ /* 0x000fe200078e0294 */
[----:B------:R-:W-:-:S03]  /*4190*/  WARPGROUP.DEPBAR.LE gsb0, 0x0 ;  /* 0x00008000000079c5 */ /* 0x000fc60000010000 */
[----:B------:R-:W-:Y:S02]  /*41a0*/  IMAD.MOV.U32 R160, RZ, RZ, R150 ;  /* 0x000000ffffa07224 */ /* 0x000fe400078e0096 */
[----:B------:R-:W-:Y:S02]  /*41b0*/  IMAD.MOV.U32 R161, RZ, RZ, R151 ;  /* 0x000000ffffa17224 */ /* 0x000fe400078e0097 */
[----:B------:R-:W-:Y:S02]  /*41c0*/  IMAD.MOV.U32 R124, RZ, RZ, R152 ;  /* 0x000000ffff7c7224 */ /* 0x000fe400078e0098 */
[----:B------:R-:W-:Y:S02]  /*41d0*/  IMAD.MOV.U32 R163, RZ, RZ, R153 ;  /* 0x000000ffffa37224 */ /* 0x000fe400078e0099 */
[----:B------:R-:W-:Y:S02]  /*41e0*/  IMAD.MOV.U32 R165, RZ, RZ, R155 ;  /* 0x000000ffffa57224 */ /* 0x000fe400078e009b */
[----:B------:R-:W-:-:S02]  /*41f0*/  IMAD.MOV.U32 R122, RZ, RZ, R154 ;  /* 0x000000ffff7a7224 */ /* 0x000fc400078e009a */
[----:B------:R-:W-:Y:S02]  /*4200*/  IMAD.MOV.U32 R126, RZ, RZ, R136 ;  /* 0x000000ffff7e7224 */ /* 0x000fe400078e0088 */
[----:B------:R-:W-:Y:S02]  /*4210*/  IMAD.MOV.U32 R147, RZ, RZ, R137 ;  /* 0x000000ffff937224 */ /* 0x000fe400078e0089 */
[----:B------:R-:W-:Y:S02]  /*4220*/  IMAD.MOV.U32 R128, RZ, RZ, R138 ;  /* 0x000000ffff807224 */ /* 0x000fe400078e008a */
[----:B------:R-:W-:Y:S02]  /*4230*/  IMAD.MOV.U32 R149, RZ, RZ, R139 ;  /* 0x000000ffff957224 */ /* 0x000fe400078e008b */
[----:B------:R-:W-:-:S04]  /*4240*/  IMAD.WIDE R144, R8, 0x2, R144 ;  /* 0x0000000208907825 */ /* 0x000fc800078e0290 */
        /* <DEDUP_REMOVED lines=8> */
[----:B------:R-:W-:Y:S01]  /*42d0*/  IMAD.MOV.U32 R150, RZ, RZ, R133 ;  /* 0x000000ffff967224 */ /* 0x000fe200078e0085 */
[----:B-1----:R-:W-:Y:S06]  /*42e0*/  @P0 BRA `(.L_x_1) ;  /* 0xffffffe800940947 */ /* 0x002fec000383ffff */
[----:B------:R-:W-:Y:S02]  /*42f0*/  F2FP.BF16.F32.PACK_AB R83, R87, R83 ;  /* 0x000000535753723e */ /* 0x000fe400000010ff */
[----:B------:R-:W-:Y:S02]  /*4300*/  F2FP.BF16.F32.PACK_AB R82, R86, R82 ;  /* 0x000000525652723e */ /* 0x000fe400000010ff */
[----:B------:R-:W-:Y:S02]  /*4310*/  F2FP.BF16.F32.PACK_AB R81, R85, R81 ;  /* 0x000000515551723e */ /* 0x000fe400000010ff */
[----:B------:R-:W-:Y:S02]  /*4320*/  F2FP.BF16.F32.PACK_AB R80, R84, R80 ;  /* 0x000000505450723e */ /* 0x000fe400000010ff */
[----:B------:R-:W-:Y:S02]  /*4330*/  F2FP.BF16.F32.PACK_AB R75, R79, R75 ;  /* 0x0000004b4f4b723e */ /* 0x000fe400000010ff */
[----:B------:R-:W-:-:S02]  /*4340*/  F2FP.BF16.F32.PACK_AB R74, R78, R74 ;  /* 0x0000004a4e4a723e */ /* 0x000fc400000010ff */
        /* <DEDUP_REMOVED lines=25> */
[----:B------:R-:W-:-:S07]  /*44e0*/  F2FP.BF16.F32.PACK_AB R8, R28, R24 ;  /* 0x000000181c08723e */ /* 0x000fce00000010ff */
.L_x_0:
[----:B------:R-:W-:Y:S01]  /*44f0*/  BAR.SYNC.DEFER_BLOCKING 0x0 ;  /* 0x0000000000007b1d */ /* 0x000fe20000010000 */
[C---:B------:R-:W-:Y:S01]  /*4500*/  IMAD.SHL.U32 R6, R0.reuse, 0x80, RZ ;  /* 0x0000008000067824 */ /* 0x040fe200078e00ff */
[C-C-:B------:R-:W-:Y:S01]  /*4510*/  LOP3.LUT R93, R3.reuse, 0x2, R2.reuse, 0xfe, !PT ;  /* 0x00000002035d7812 */ /* 0x140fe200078efe02 */
[C---:B------:R-:W-:Y:S01]  /*4520*/  IMAD.SHL.U32 R29, R0.reuse, 0x10, RZ ;  /* 0x00000010001d7824 */ /* 0x040fe200078e00ff */
[----:B------:R-:W-:Y:S01]  /*4530*/  LOP3.LUT R91, R3, 0x4, R2, 0xfe, !PT ;  /* 0x00000004035b7812 */ /* 0x000fe200078efe02 */
[----:B------:R-:W-:Y:S01]  /*4540*/  IMAD.SHL.U32 R5, R0, 0x8, RZ ;  /* 0x0000000800057824 */ /* 0x000fe200078e00ff */
[----:B------:R-:W-:Y:S01]  /*4550*/  LOP3.LUT R7, R6, 0x400, RZ, 0xc0, !PT ;  /* 0x0000040006077812 */ /* 0x000fe200078ec0ff */
[----:B------:R-:W-:Y:S01]  /*4560*/  ULDC.64 UR6, c[0x0][0x228] ;  /* 0x00008a0000067ab9 */ /* 0x000fe20000000a00 */
[----:B------:R-:W-:Y:S01]  /*4570*/  LOP3.LUT R0, R29, 0x70, RZ, 0xc0, !PT ;  /* 0x000000701d007812 */ /* 0x000fe200078ec0ff */
[----:B------:R-:W-:Y:S01]  /*4580*/  ULDC UR4, c[0x0][0x244] ;  /* 0x0000910000047ab9 */ /* 0x000fe20000000800 */
[----:B------:R-:W-:-:S02]  /*4590*/  LOP3.LUT R6, R5, 0x380, RZ, 0xc0, !PT ;  /* 0x0000038005067812 */ /* 0x000fc400078ec0ff */
[----:B------:R-:W-:Y:S02]  /*45a0*/  IADD3 R7, R7, UR12, R0 ;  /* 0x0000000c07077c10 */ /* 0x000fe4000fffe000 */
[----:B------:R-:W-:Y:S01]  /*45b0*/  LOP3.LUT R29, R29, 0x7f0, RZ, 0xc0, !PT ;  /* 0x000007f01d1d7812 */ /* 0x000fe200078ec0ff */
[----:B------:R-:W0:Y:S01]  /*45c0*/  LDC R0, c[0x0][0x248] ;  /* 0x00009200ff007b82 */ /* 0x000e220000000800 */
[----:B------:R-:W-:Y:S01]  /*45d0*/  ISETP.GE.AND P0, PT, R4, UR6, PT ;  /* 0x0000000604007c0c */ /* 0x000fe2000bf06270 */
[----:B------:R-:W-:Y:S01]  /*45e0*/  IMAD.IADD R76, R6, 0x1, R7 ;  /* 0x00000001064c7824 */ /* 0x000fe200078e0207 */
[C---:B------:R-:W-:Y:S01]  /*45f0*/  LOP3.LUT R5, R3.reuse, R2, RZ, 0xfc, !PT ;  /* 0x0000000203057212 */ /* 0x040fe200078efcff */
[----:B------:R-:W-:Y:S01]  /*4600*/  IMAD R4, R4, UR4, RZ ;  /* 0x0000000404047c24 */ /* 0x000fe2000f8e02ff */
[C-C-:B------:R-:W-:Y:S01]  /*4610*/  LOP3.LUT R89, R3.reuse, 0x6, R2.reuse, 0xfe, !PT ;  /* 0x0000000603597812 */ /* 0x140fe200078efe02 */
[----:B------:R-:W-:Y:S01]  /*4620*/  ULDC.64 UR4, c[0x0][0x220] ;  /* 0x0000880000047ab9 */ /* 0x000fe20000000a00 */
[C-C-:B------:R-:W-:Y:S01]  /*4630*/  LOP3.LUT R87, R3.reuse, 0x8, R2.reuse, 0xfe, !PT ;  /* 0x0000000803577812 */ /* 0x140fe200078efe02 */
[----:B------:R-:W-:Y:S01]  /*4640*/  STSM.16.M88.4 [R76], R8 ;  /* 0x000000084c007844 */ /* 0x000fe20000000200 */
[----:B------:R-:W-:-:S02]  /*4650*/  LOP3.LUT R85, R3, 0xa, R2, 0xfe, !PT ;  /* 0x0000000a03557812 */ /* 0x000fc400078efe02 */
[C-C-:B------:R-:W-:Y:S01]  /*4660*/  LOP3.LUT R79, R3.reuse, 0xc, R2.reuse, 0xfe, !PT ;  /* 0x0000000c034f7812 */ /* 0x140fe200078efe02 */
[----:B------:R-:W-:Y:S01]  /*4670*/  BAR.SYNC.DEFER_BLOCKING 0x0 ;  /* 0x0000000000007b1d */ /* 0x000fe20000010000 */
[C-C-:B------:R-:W-:Y:S02]  /*4680*/  LOP3.LUT R77, R3.reuse, 0xe, R2.reuse, 0xfe, !PT ;  /* 0x0000000e034d7812 */ /* 0x140fe400078efe02 */
[C-C-:B------:R-:W-:Y:S02]  /*4690*/  LOP3.LUT R71, R3.reuse, 0x10, R2.reuse, 0xfe, !PT ;  /* 0x0000001003477812 */ /* 0x140fe400078efe02 */
[C-C-:B------:R-:W-:Y:S02]  /*46a0*/  LOP3.LUT R69, R3.reuse, 0x12, R2.reuse, 0xfe, !PT ;  /* 0x0000001203457812 */ /* 0x140fe400078efe02 */
[C-C-:B------:R-:W-:Y:S02]  /*46b0*/  LOP3.LUT R63, R3.reuse, 0x14, R2.reuse, 0xfe, !PT ;  /* 0x00000014033f7812 */ /* 0x140fe400078efe02 */
[----:B------:R-:W-:-:S02]  /*46c0*/  LOP3.LUT R61, R3, 0x16, R2, 0xfe, !PT ;  /* 0x00000016033d7812 */ /* 0x000fc400078efe02 */
[C-C-:B------:R-:W-:Y:S02]  /*46d0*/  LOP3.LUT R55, R3.reuse, 0x18, R2.reuse, 0xfe, !PT ;  /* 0x0000001803377812 */ /* 0x140fe400078efe02 */
[C-C-:B------:R-:W-:Y:S02]  /*46e0*/  LOP3.LUT R53, R3.reuse, 0x1a, R2.reuse, 0xfe, !PT ;  /* 0x0000001a03357812 */ /* 0x140fe400078efe02 */
[C-C-:B------:R-:W-:Y:S02]  /*46f0*/  LOP3.LUT R47, R3.reuse, 0x1c, R2.reuse, 0xfe, !PT ;  /* 0x0000001c032f7812 */ /* 0x140fe400078efe02 */
[C-C-:B------:R-:W-:Y:S02]  /*4700*/  LOP3.LUT R45, R3.reuse, 0x1e, R2.reuse, 0xfe, !PT ;  /* 0x0000001e032d7812 */ /* 0x140fe400078efe02 */
[C-C-:B------:R-:W-:Y:S02]  /*4710*/  LOP3.LUT R126, R3.reuse, 0x20, R2.reuse, 0xfe, !PT ;  /* 0x00000020037e7812 */ /* 0x140fe400078efe02 */
[----:B------:R-:W-:-:S02]  /*4720*/  LOP3.LUT R125, R3, 0x22, R2, 0xfe, !PT ;  /* 0x00000022037d7812 */ /* 0x000fc400078efe02 */
[C-C-:B------:R-:W-:Y:S01]  /*4730*/  LOP3.LUT R124, R3.reuse, 0x24, R2.reuse, 0xfe, !PT ;  /* 0x00000024037c7812 */ /* 0x140fe200078efe02 */
[----:B------:R-:W1:Y:S01]  /*4740*/  LDS.128 R32, [R29+UR12] ;  /* 0x0000000c1d207984 */ /* 0x000e620008000c00 */
[C-C-:B------:R-:W-:Y:S02]  /*4750*/  LOP3.LUT R123, R3.reuse, 0x26, R2.reuse, 0xfe, !PT ;  /* 0x00000026037b7812 */ /* 0x140fe400078efe02 */
[C-C-:B------:R-:W-:Y:S01]  /*4760*/  LOP3.LUT R122, R3.reuse, 0x28, R2.reuse, 0xfe, !PT ;  /* 0x00000028037a7812 */ /* 0x140fe200078efe02 */
[----:B------:R-:W-:Y:S01]  /*4770*/  BAR.SYNC.DEFER_BLOCKING 0x0 ;  /* 0x0000000000007b1d */ /* 0x000fe20000010000 */
        /* <DEDUP_REMOVED lines=9> */
[C-C-:B------:R-:W-:Y:S02]  /*4810*/  LOP3.LUT R112, R3.reuse, 0x3c, R2.reuse, 0xfe, !PT ;  /* 0x0000003c03707812 */ /* 0x140fe400078efe02 */
[C-C-:B------:R-:W-:Y:S02]  /*4820*/  LOP3.LUT R111, R3.reuse, 0x3e, R2.reuse, 0xfe, !PT ;  /* 0x0000003e036f7812 */ /* 0x140fe400078efe02 */
[C-C-:B------:R-:W-:Y:S01]  /*4830*/  LOP3.LUT R110, R3.reuse, 0x40, R2.reuse, 0xfe, !PT ;  /* 0x00000040036e7812 */ /* 0x140fe200078efe02 */
[----:B------:R-:W-:Y:S01]  /*4840*/  STSM.16.M88.4 [R76], R36 ;  /* 0x000000244c007844 */ /* 0x000fe20000000200 */
[C-C-:B------:R-:W-:Y:S02]  /*4850*/  LOP3.LUT R109, R3.reuse, 0x42, R2.reuse, 0xfe, !PT ;  /* 0x00000042036d7812 */ /* 0x140fe400078efe02 */
[C-C-:B------:R-:W-:Y:S01]  /*4860*/  LOP3.LUT R108, R3.reuse, 0x44, R2.reuse, 0xfe, !PT ;  /* 0x00000044036c7812 */ /* 0x140fe200078efe02 */
[----:B------:R-:W-:Y:S01]  /*4870*/  BAR.SYNC.DEFER_BLOCKING 0x0 ;  /* 0x0000000000007b1d */ /* 0x000fe20000010000 */
        /* <DEDUP_REMOVED lines=11> */
[C-C-:B------:R-:W-:Y:S01]  /*4930*/  LOP3.LUT R96, R3.reuse, 0x5c, R2.reuse, 0xfe, !PT ;  /* 0x0000005c03607812 */ /* 0x140fe200078efe02 */
[----:B------:R-:W2:Y:S01]  /*4940*/  LDS.128 R24, [R29+UR12] ;  /* 0x0000000c1d187984 */ /* 0x000ea20008000c00 */
        /* <DEDUP_REMOVED lines=15> */
[----:B------:R3:W-:Y:S01]  /*4a40*/  STSM.16.M88.4 [R76], R40 ;  /* 0x000000284c007844 */ /* 0x0007e20000000200 */
[C-C-:B------:R-:W-:Y:S02]  /*4a50*/  LOP3.LUT R46, R3.reuse, 0x7a, R2.reuse, 0xfe, !PT ;  /* 0x0000007a032e7812 */ /* 0x140fe400078efe02 */
[C-C-:B------:R-:W-:Y:S01]  /*4a60*/  LOP3.LUT R44, R3.reuse, 0x7c, R2.reuse, 0xfe, !PT ;  /* 0x0000007c032c7812 */ /* 0x140fe200078efe02 */
[----:B------:R-:W-:Y:S01]  /*4a70*/  BAR.SYNC.DEFER_BLOCKING 0x0 ;  /* 0x0000000000007b1d */ /* 0x000fe20000010000 */
[----:B------:R-:W-:Y:S02]  /*4a80*/  LOP3.LUT R2, R3, 0x7e, R2, 0xfe, !PT ;  /* 0x0000007e03027812 */ /* 0x000fe400078efe02 */
[----:B------:R-:W-:Y:S02]  /*4a90*/  LEA R3, P1, R4, UR4, 0x1 ;  /* 0x0000000404037c11 */ /* 0x000fe4000f8208ff */
[----:B------:R-:W-:-:S02]  /*4aa0*/  ISETP.LT.AND P2, PT, R5, UR7, !P0 ;  /* 0x0000000705007c0c */ /* 0x000fc4000c741270 */
[----:B------:R-:W-:Y:S02]  /*4ab0*/  LEA.HI.X.SX32 R28, R4, UR5, 0x1, P1 ;  /* 0x00000005041c7c11 */ /* 0x000fe400088f0eff */
[C---:B------:R-:W-:Y:S01]  /*4ac0*/  ISETP.LT.AND P3, PT, R91.reuse, UR7, !P0 ;  /* 0x000000075b007c0c */ /* 0x040fe2000c761270 */
[-C--:B0-----:R-:W-:Y:S01]  /*4ad0*/  IMAD R91, R91, R0.reuse, RZ ;  /* 0x000000005b5b7224 */ /* 0x081fe200078e02ff */
[----:B------:R-:W-:Y:S01]  /*4ae0*/  ISETP.LT.AND P4, PT, R89, UR7, !P0 ;  /* 0x0000000759007c0c */ /* 0x000fe2000c781270 */
[-C--:B---3--:R-:W-:Y:S02]  /*4af0*/  IMAD R43, R5, R0.reuse, RZ ;  /* 0x00000000052b7224 */ /* 0x088fe400078e02ff */
[----:B------:R-:W-:Y:S01]  /*4b00*/  IMAD R89, R89, R0, RZ ;  /* 0x0000000059597224 */ /* 0x000fe200078e02ff */
[-C--:B------:R-:W-:Y:S02]  /*4b10*/  LEA R38, P6, R91, R3.reuse, 0x1 ;  /* 0x000000035b267211 */ /* 0x080fe400078c08ff */
[----:B------:R-:W-:-:S02]  /*4b20*/  LEA R30, P1, R43, R3, 0x1 ;  /* 0x000000032b1e7211 */ /* 0x000fc400078208ff */
[----:B------:R-:W-:Y:S02]  /*4b30*/  LEA R40, P5, R89, R3, 0x1 ;  /* 0x0000000359287211 */ /* 0x000fe400078a08ff */
[----:B------:R-:W-:Y:S01]  /*4b40*/  LEA.HI.X.SX32 R31, R43, R28, 0x1, P1 ;  /* 0x0000001c2b1f7211 */ /* 0x000fe200008f0eff */
[----:B------:R-:W-:Y:S01]  /*4b50*/  IMAD R43, R0, 0x20, R43 ;  /* 0x00000020002b7824 */ /* 0x000fe200078e022b */
[C---:B------:R-:W-:Y:S01]  /*4b60*/  ISETP.LT.AND P1, PT, R93.reuse, UR7, !P0 ;  /* 0x000000075d007c0c */ /* 0x040fe2000c721270 */
[----:B------:R-:W0:Y:S01]  /*4b70*/  LDS.128 R20, [R29+UR12] ;  /* 0x0000000c1d147984 */ /* 0x000e220008000c00 */
[----:B------:R-:W-:Y:S01]  /*4b80*/  IMAD R93, R93, R0, RZ ;  /* 0x000000005d5d7224 */ /* 0x000fe200078e02ff */
[-C--:B------:R-:W-:Y:S01]  /*4b90*/  LEA.HI.X.SX32 R39, R91, R28.reuse, 0x1, P6 ;  /* 0x0000001c5b277211 */ /* 0x080fe200030f0eff */
[----:B------:R-:W-:Y:S01]  /*4ba0*/  BAR.SYNC.DEFER_BLOCKING 0x0 ;  /* 0x0000000000007b1d */ /* 0x000fe20000010000 */
[----:B------:R-:W-:Y:S02]  /*4bb0*/  LEA.HI.X.SX32 R41, R89, R28, 0x1, P5 ;  /* 0x0000001c59297211 */ /* 0x000fe400028f0eff */
[C---:B------:R-:W-:Y:S01]  /*4bc0*/  ISETP.LT.AND P5, PT, R85.reuse, UR7, !P0 ;  /* 0x0000000755007c0c */ /* 0x040fe2000c7a1270 */
[----:B------:R-:W-:-:S02]  /*4bd0*/  IMAD R85, R85, R0, RZ ;  /* 0x0000000055557224 */ /* 0x000fc400078e02ff */
[----:B------:R-:W-:Y:S02]  /*4be0*/  STSM.16.M88.4 [R76], R48 ;  /* 0x000000304c007844 */ /* 0x000fe40000000200 */
[----:B------:R-:W-:Y:S06]  /*4bf0*/  BAR.SYNC.DEFER_BLOCKING 0x0 ;  /* 0x0000000000007b1d */ /* 0x000fec0000010000 */
[----:B------:R-:W3:Y:S02]  /*4c00*/  LDS.128 R16, [R29+UR12] ;  /* 0x0000000c1d107984 */ /* 0x000ee40008000c00 */
[----:B------:R-:W-:Y:S06]  /*4c10*/  BAR.SYNC.DEFER_BLOCKING 0x0 ;  /* 0x0000000000007b1d */ /* 0x000fec0000010000 */
[----:B------:R-:W-:Y:S02]  /*4c20*/  STSM.16.M88.4 [R76], R56 ;  /* 0x000000384c007844 */ /* 0x000fe40000000200 */
[----:B------:R-:W-:Y:S06]  /*4c30*/  BAR.SYNC.DEFER_BLOCKING 0x0 ;  /* 0x0000000000007b1d */ /* 0x000fec0000010000 */
[----:B------:R-:W4:Y:S02]  /*4c40*/  LDS.128 R12, [R29+UR12] ;  /* 0x0000000c1d0c7984 */ /* 0x000f240008000c00 */
[----:B------:R-:W-:Y:S06]  /*4c50*/  BAR.SYNC.DEFER_BLOCKING 0x0 ;  /* 0x0000000000007b1d */ /* 0x000fec0000010000 */
[----:B------:R-:W-:Y:S02]  /*4c60*/  STSM.16.M88.4 [R76], R64 ;  /* 0x000000404c007844 */ /* 0x000fe40000000200 */
[----:B------:R-:W-:Y:S06]  /*4c70*/  BAR.SYNC.DEFER_BLOCKING 0x0 ;  /* 0x0000000000007b1d */ /* 0x000fec0000010000 */
[----:B------:R-:W5:Y:S02]  /*4c80*/  LDS.128 R8, [R29+UR12] ;  /* 0x0000000c1d087984 */ /* 0x000f640008000c00 */
[----:B------:R-:W-:Y:S06]  /*4c90*/  BAR.SYNC.DEFER_BLOCKING 0x0 ;  /* 0x0000000000007b1d */ /* 0x000fec0000010000 */
[----:B------:R-:W-:Y:S02]  /*4ca0*/  STSM.16.M88.4 [R76], R72 ;  /* 0x000000484c007844 */ /* 0x000fe40000000200 */
[----:B------:R-:W-:Y:S06]  /*4cb0*/  BAR.SYNC.DEFER_BLOCKING 0x0 ;  /* 0x0000000000007b1d */ /* 0x000fec0000010000 */
[----:B------:R-:W5:Y:S02]  /*4cc0*/  LDS.128 R4, [R29+UR12] ;  /* 0x0000000c1d047984 */ /* 0x000f640008000c00 */
[----:B------:R-:W-:Y:S06]  /*4cd0*/  BAR.SYNC.DEFER_BLOCKING 0x0 ;  /* 0x0000000000007b1d */ /* 0x000fec0000010000 */
[----:B------:R-:W-:Y:S02]  /*4ce0*/  STSM.16.M88.4 [R76], R80 ;  /* 0x000000504c007844 */ /* 0x000fe40000000200 */
[----:B------:R-:W-:Y:S06]  /*4cf0*/  BAR.SYNC.DEFER_BLOCKING 0x0 ;  /* 0x0000000000007b1d */ /* 0x000fec0000010000 */
[----:B-1----:R1:W-:Y:S01]  /*4d00*/  @P2 STG.E.U16 desc[UR14][R30.64], R32 ;  /* 0x000000201e002986 */ /* 0x0023e2000c10150e */
[----:B------:R-:W-:-:S04]  /*4d10*/  LEA R36, P2, R93, R3, 0x1 ;  /* 0x000000035d247211 */ /* 0x000fc800078408ff */
[----:B------:R-:W-:Y:S02]  /*4d20*/  LEA.HI.X.SX32 R37, R93, R28, 0x1, P2 ;  /* 0x0000001c5d257211 */ /* 0x000fe400010f0eff */
[C---:B------:R-:W-:Y:S01]  /*4d30*/  ISETP.LT.AND P2, PT, R87.reuse, UR7, !P0 ;  /* 0x0000000757007c0c */ /* 0x040fe2000c741270 */
[-C--:B------:R-:W-:Y:S02]  /*4d40*/  IMAD R87, R87, R0.reuse, RZ ;  /* 0x0000000057577224 */ /* 0x080fe400078e02ff */
[----:B------:R2:W-:Y:S01]  /*4d50*/  @P1 STG.E.U16 desc[UR14][R36.64], R33 ;  /* 0x0000002124001986 */ /* 0x0005e2000c10150e */
[----:B------:R-:W-:Y:S02]  /*4d60*/  ISETP.LT.AND P1, PT, R126, UR7, !P0 ;  /* 0x000000077e007c0c */ /* 0x000fe4000c721270 */
[----:B-1----:R-:W-:Y:S01]  /*4d70*/  LEA R30, P6, R87, R3, 0x1 ;  /* 0x00000003571e7211 */ /* 0x002fe200078c08ff */
[----:B------:R-:W-:Y:S01]  /*4d80*/  @P3 STG.E.U16 desc[UR14][R38.64], R34 ;  /* 0x0000002226003986 */ /* 0x000fe2000c10150e */
[C---:B------:R-:W-:Y:S01]  /*4d90*/  ISETP.LT.AND P3, PT, R77.reuse, UR7, !P0 ;  /* 0x000000074d007c0c */ /* 0x040fe2000c761270 */
[----:B------:R-:W-:Y:S01]  /*4da0*/  IMAD R77, R77, R0, RZ ;  /* 0x000000004d4d7224 */ /* 0x000fe200078e02ff */
[----:B------:R-:W-:Y:S01]  /*4db0*/  LEA.HI.X.SX32 R31, R87, R28, 0x1, P6 ;  /* 0x0000001c571f7211 */ /* 0x000fe200030f0eff */
[----:B------:R1:W-:Y:S01]  /*4dc0*/  @P4 STG.E.U16 desc[UR14][R40.64], R35 ;  /* 0x0000002328004986 */ /* 0x0003e2000c10150e */
[C---:B------:R-:W-:Y:S01]  /*4dd0*/  ISETP.LT.AND P4, PT, R79.reuse, UR7, !P0 ;  /* 0x000000074f007c0c */ /* 0x040fe2000c781270 */
[----:B------:R-:W-:Y:S01]  /*4de0*/  IMAD R79, R79, R0, RZ ;  /* 0x000000004f4f7224 */ /* 0x000fe200078e02ff */
[----:B--2---:R-:W-:-:S02]  /*4df0*/  PRMT R37, R32, 0x7632, R37 ;  /* 0x0000763220257816 */ /* 0x004fc40000000025 */
[----:B------:R-:W-:-:S03]  /*4e00*/  LEA R32, P6, R85, R3, 0x1 ;  /* 0x0000000355207211 */ /* 0x000fc600078c08ff */
[----:B------:R2:W-:Y:S01]  /*4e10*/  @P2 STG.E.U16 desc[UR14][R30.64], R37 ;  /* 0x000000251e002986 */ /* 0x0005e2000c10150e */
[----:B------:R-:W-:Y:S02]  /*4e20*/  LEA R36, P2, R79, R3, 0x1 ;  /* 0x000000034f247211 */ /* 0x000fe400078408ff */
[----:B-1----:R-:W-:-:S04]  /*4e30*/  PRMT R35, R34, 0x7632, R35 ;  /* 0x0000763222237816 */ /* 0x002fc80000000023 */
[----:B------:R-:W-:Y:S02]  /*4e40*/  PRMT R39, R35, 0x7632, R39 ;  /* 0x0000763223277816 */ /* 0x000fe40000000027 */
[----:B--2---:R-:W-:Y:S02]  /*4e50*/  PRMT R31, R33, 0x7632, R31 ;  /* 0x00007632211f7816 */ /* 0x004fe4000000001f */
[-C--:B------:R-:W-:Y:S02]  /*4e60*/  LEA.HI.X.SX32 R33, R85, R28.reuse, 0x1, P6 ;  /* 0x0000001c55217211 */ /* 0x080fe400030f0eff */
[----:B------:R-:W-:Y:S02]  /*4e70*/  LEA.HI.X.SX32 R37, R79, R28, 0x1, P2 ;  /* 0x0000001c4f257211 */ /* 0x000fe400010f0eff */
[----:B------:R-:W-:Y:S01]  /*4e80*/  LEA R30, P6, R77, R3, 0x1 ;  /* 0x000000034d1e7211 */ /* 0x000fe200078c08ff */
[----:B------:R1:W-:Y:S01]  /*4e90*/  @P5 STG.E.U16 desc[UR14][R32.64], R31 ;  /* 0x0000001f20005986 */ /* 0x0003e2000c10150e */
[C---:B------:R-:W-:Y:S01]  /*4ea0*/  ISETP.LT.AND P2, PT, R71.reuse, UR7, !P0 ;  /* 0x0000000747007c0c */ /* 0x040fe2000c741270 */
[----:B------:R-:W-:-:S02]  /*4eb0*/  IMAD R71, R71, R0, RZ ;  /* 0x0000000047477224 */ /* 0x000fc400078e02ff */
[----:B------:R2:W-:Y:S01]  /*4ec0*/  @P4 STG.E.U16 desc[UR14][R36.64], R35 ;  /* 0x0000002324004986 */ /* 0x0005e2000c10150e */
[C---:B------:R-:W-:Y:S01]  /*4ed0*/  ISETP.LT.AND P4, PT, R69.reuse, UR7, !P0 ;  /* 0x0000000745007c0c */ /* 0x040fe2000c781270 */
[----:B------:R-:W-:Y:S01]  /*4ee0*/  IMAD R69, R69, R0, RZ ;  /* 0x0000000045457224 */ /* 0x000fe200078e02ff */
[-C--:B------:R-:W-:Y:S02]  /*4ef0*/  LEA R34, P5, R71, R3.reuse, 0x1 ;  /* 0x0000000347227211 */ /* 0x080fe400078a08ff */
[-C--:B-1----:R-:W-:Y:S02]  /*4f00*/  LEA.HI.X.SX32 R31, R77, R28.reuse, 0x1, P6 ;  /* 0x0000001c4d1f7211 */ /* 0x082fe400030f0eff */
[----:B------:R-:W-:Y:S02]  /*4f10*/  LEA R38, P6, R69, R3, 0x1 ;  /* 0x0000000345267211 */ /* 0x000fe400078c08ff */
[----:B--2---:R-:W-:Y:S01]  /*4f20*/  LEA.HI.X.SX32 R35, R71, R28, 0x1, P5 ;  /* 0x0000001c47237211 */ /* 0x004fe200028f0eff */
[----:B------:R1:W-:Y:S01]  /*4f30*/  @P3 STG.E.U16 desc[UR14][R30.64], R39 ;  /* 0x000000271e003986 */ /* 0x0003e2000c10150e */
[C---:B------:R-:W-:Y:S01]  /*4f40*/  ISETP.LT.AND P3, PT, R63.reuse, UR7, !P0 ;  /* 0x000000073f007c0c */ /* 0x040fe2000c761270 */
[-C--:B------:R-:W-:Y:S01]  /*4f50*/  IMAD R63, R63, R0.reuse, RZ ;  /* 0x000000003f3f7224 */ /* 0x080fe200078e02ff */
[C---:B------:R-:W-:Y:S01]  /*4f60*/  ISETP.LT.AND P5, PT, R61.reuse, UR7, !P0 ;  /* 0x000000073d007c0c */ /* 0x040fe2000c7a1270 */
[----:B------:R2:W-:Y:S01]  /*4f70*/  @P2 STG.E.U16 desc[UR14][R34.64], R24 ;  /* 0x0000001822002986 */ /* 0x0005e2000c10150e */
[----:B------:R-:W-:-:S02]  /*4f80*/  IMAD R61, R61, R0, RZ ;  /* 0x000000003d3d7224 */ /* 0x000fc400078e02ff */
[----:B------:R-:W-:-:S04]  /*4f90*/  LEA R32, P2, R63, R3, 0x1 ;  /* 0x000000033f207211 */ /* 0x000fc800078408ff */
[-C--:B------:R-:W-:Y:S02]  /*4fa0*/  LEA.HI.X.SX32 R33, R63, R28.reuse, 0x1, P2 ;  /* 0x0000001c3f217211 */ /* 0x080fe400010f0eff */
[----:B-1----:R-:W-:Y:S02]  /*4fb0*/  LEA.HI.X.SX32 R39, R69, R28, 0x1, P6 ;  /* 0x0000001c45277211 */ /* 0x002fe400030f0eff */
[-C--:B------:R-:W-:Y:S02]  /*4fc0*/  LEA R30, P6, R61, R3.reuse, 0x1 ;  /* 0x000000033d1e7211 */ /* 0x080fe400078c08ff */
[----:B------:R-:W-:Y:S01]  /*4fd0*/  ISETP.LT.AND P2, PT, R125, UR7, !P0 ;  /* 0x000000077d007c0c */ /* 0x000fe2000c741270 */
[----:B------:R-:W-:Y:S01]  /*4fe0*/  @P4 STG.E.U16 desc[UR14][R38.64], R25 ;  /* 0x0000001926004986 */ /* 0x000fe2000c10150e */
[C---:B------:R-:W-:Y:S01]  /*4ff0*/  ISETP.LT.AND P4, PT, R55.reuse, UR7, !P0 ;  /* 0x0000000737007c0c */ /* 0x040fe2000c781270 */
[----:B------:R-:W-:Y:S01]  /*5000*/  IMAD R55, R55, R0, RZ ;  /* 0x0000000037377224 */ /* 0x000fe200078e02ff */
[----:B------:R-:W-:Y:S01]  /*5010*/  LEA.HI.X.SX32 R31, R61, R28, 0x1, P6 ;  /* 0x0000001c3d1f7211 */ /* 0x000fe200030f0eff */
[----:B------:R1:W-:Y:S01]  /*5020*/  @P3 STG.E.U16 desc[UR14][R32.64], R26 ;  /* 0x0000001a20003986 */ /* 0x0003e2000c10150e */
[C---:B------:R-:W-:Y:S01]  /*5030*/  ISETP.LT.AND P3, PT, R53.reuse, UR7, !P0 ;  /* 0x0000000735007c0c */ /* 0x040fe2000c761270 */
[----:B------:R-:W-:Y:S01]  /*5040*/  IMAD R53, R53, R0, RZ ;  /* 0x0000000035357224 */ /* 0x000fe200078e02ff */
[C---:B--2---:R-:W-:Y:S01]  /*5050*/  LEA R34, P6, R55.reuse, R3, 0x1 ;  /* 0x0000000337227211 */ /* 0x044fe200078c08ff */
[----:B------:R2:W-:Y:S03]  /*5060*/  @P5 STG.E.U16 desc[UR14][R30.64], R27 ;  /* 0x0000001b1e005986 */ /* 0x0005e6000c10150e */
[----:B------:R-:W-:-:S02]  /*5070*/  LEA.HI.X.SX32 R35, R55, R28, 0x1, P6 ;  /* 0x0000001c37237211 */ /* 0x000fc400030f0eff */
[C---:B------:R-:W-:Y:S01]  /*5080*/  ISETP.LT.AND P6, PT, R47.reuse, UR7, !P0 ;  /* 0x000000072f007c0c */ /* 0x040fe2000c7c1270 */
[----:B------:R-:W-:Y:S01]  /*5090*/  IMAD R47, R47, R0, RZ ;  /* 0x000000002f2f7224 */ /* 0x000fe200078e02ff */
[CC--:B------:R-:W-:Y:S01]  /*50a0*/  LEA R36, P5, R53.reuse, R3.reuse, 0x1 ;  /* 0x0000000335247211 */ /* 0x0c0fe200078a08ff */
[----:B-1----:R-:W-:Y:S01]  /*50b0*/  IMAD R33, R0, 0x2, R43 ;  /* 0x0000000200217824 */ /* 0x002fe200078e022b */
[----:B------:R-:W-:Y:S02]  /*50c0*/  PRMT R25, R24, 0x7632, R25 ;  /* 0x0000763218197816 */ /* 0x000fe40000000019 */
[----:B------:R-:W-:Y:S02]  /*50d0*/  LEA.HI.X.SX32 R37, R53, R28, 0x1, P5 ;  /* 0x0000001c35257211 */ /* 0x000fe400028f0eff */
[----:B------:R-:W-:Y:S01]  /*50e0*/  LEA R24, P5, R47, R3, 0x1 ;  /* 0x000000032f187211 */ /* 0x000fe200078a08ff */
[----:B------:R1:W-:Y:S01]  /*50f0*/  @P4 STG.E.U16 desc[UR14][R34.64], R25 ;  /* 0x0000001922004986 */ /* 0x0003e2000c10150e */
[----:B--2---:R-:W-:-:S02]  /*5100*/  PRMT R31, R25, 0x7632, R31 ;  /* 0x00007632191f7816 */ /* 0x004fc4000000001f */
[----:B------:R-:W-:Y:S02]  /*5110*/  PRMT R27, R26, 0x7632, R27 ;  /* 0x000076321a1b7816 */ /* 0x000fe4000000001b */
[C---:B------:R-:W-:Y:S01]  /*5120*/  ISETP.LT.AND P4, PT, R45.reuse, UR7, !P0 ;  /* 0x000000072d007c0c */ /* 0x040fe2000c781270 */
[----:B------:R2:W-:Y:S01]  /*5130*/  @P3 STG.E.U16 desc[UR14][R36.64], R31 ;  /* 0x0000001f24003986 */ /* 0x0005e2000c10150e */
[----:B------:R-:W-:Y:S01]  /*5140*/  IMAD R45, R45, R0, RZ ;  /* 0x000000002d2d7224 */ /* 0x000fe200078e02ff */
[----:B-1----:R-:W-:Y:S01]  /*5150*/  LEA.HI.X.SX32 R25, R47, R28, 0x1, P5 ;  /* 0x0000001c2f197211 */ /* 0x002fe200028f0eff */
[----:B------:R-:W-:-:S03]  /*5160*/  IMAD R35, R0, 0x2, R33 ;  /* 0x0000000200237824 */ /* 0x000fc600078e0221 */
[-C--:B------:R-:W-:Y:S02]  /*5170*/  LEA R30, P3, R45, R3.reuse, 0x1 ;  /* 0x000000032d1e7211 */ /* 0x080fe400078608ff */
[----:B------:R-:W-:Y:S01]  /*5180*/  ISETP.LT.AND P5, PT, R124, UR7, !P0 ;  /* 0x000000077c007c0c */ /* 0x000fe2000c7a1270 */
[----:B------:R1:W-:Y:S01]  /*5190*/  @P6 STG.E.U16 desc[UR14][R24.64], R27 ;  /* 0x0000001b18006986 */ /* 0x0003e2000c10150e */
[----:B------:R-:W-:Y:S01]  /*51a0*/  LEA R26, P6, R43, R3, 0x1 ;  /* 0x000000032b1a7211 */ /* 0x000fe200078c08ff */
[----:B--2---:R-:W-:Y:S01]  /*51b0*/  IMAD R37, R0, 0x2, R35 ;  /* 0x0000000200257824 */ /* 0x004fe200078e0223 */
[----:B------:R-:W-:Y:S02]  /*51c0*/  LEA.HI.X.SX32 R31, R45, R28, 0x1, P3 ;  /* 0x0000001c2d1f7211 */ /* 0x000fe400018f0eff */
[----:B------:R-:W-:Y:S02]  /*51d0*/  ISETP.LT.AND P3, PT, R123, UR7, !P0 ;  /* 0x000000077b007c0c */ /* 0x000fe4000c761270 */
[----:B0-----:R-:W-:-:S02]  /*51e0*/  PRMT R34, R20, 0x7632, R34 ;  /* 0x0000763214227816 */ /* 0x001fc40000000022 */
[----:B------:R-:W-:Y:S02]  /*51f0*/  PRMT R36, R23, 0x7632, R36 ;  /* 0x0000763217247816 */ /* 0x000fe40000000024 */
[----:B-1----:R-:W-:Y:S02]  /*5200*/  PRMT R25, R27, 0x7632, R25 ;  /* 0x000076321b197816 */ /* 0x002fe40000000019 */
[-C--:B------:R-:W-:Y:S02]  /*5210*/  LEA.HI.X.SX32 R27, R43, R28.reuse, 0x1, P6 ;  /* 0x0000001c2b1b7211 */ /* 0x080fe400030f0eff */
[CC--:B------:R-:W-:Y:S01]  /*5220*/  LEA R32, P6, R33.reuse, R3.reuse, 0x1 ;  /* 0x0000000321207211 */ /* 0x0c0fe200078c08ff */
[----:B------:R0:W-:Y:S01]  /*5230*/  @P4 STG.E.U16 desc[UR14][R30.64], R25 ;  /* 0x000000191e004986 */ /* 0x0001e2000c10150e */
[----:B------:R-:W-:Y:S02]  /*5240*/  ISETP.LT.AND P4, PT, R122, UR7, !P0 ;  /* 0x000000077a007c0c */ /* 0x000fe4000c781270 */
[----:B------:R-:W-:Y:S01]  /*5250*/  LEA.HI.X.SX32 R33, R33, R28, 0x1, P6 ;  /* 0x0000001c21217211 */ /* 0x000fe200030f0eff */
[----:B------:R1:W-:Y:S01]  /*5260*/  @P1 STG.E.U16 desc[UR14][R26.64], R20 ;  /* 0x000000141a001986 */ /* 0x0003e2000c10150e */
[----:B------:R-:W-:-:S02]  /*5270*/  LEA R24, P6, R35, R3, 0x1 ;  /* 0x0000000323187211 */ /* 0x000fc400078c08ff */
[----:B------:R-:W-:Y:S01]  /*5280*/  ISETP.LT.AND P1, PT, R121, UR7, !P0 ;  /* 0x0000000779007c0c */ /* 0x000fe2000c721270 */
[----:B------:R2:W-:Y:S01]  /*5290*/  @P2 STG.E.U16 desc[UR14][R32.64], R21 ;  /* 0x0000001520002986 */ /* 0x0005e2000c10150e */
[----:B------:R-:W-:Y:S02]  /*52a0*/  ISETP.LT.AND P2, PT, R120, UR7, !P0 ;  /* 0x0000000778007c0c */ /* 0x000fe4000c741270 */
[----:B0-----:R-:W-:Y:S01]  /*52b0*/  LEA.HI.X.SX32 R25, R35, R28, 0x1, P6 ;  /* 0x0000001c23197211 */ /* 0x001fe200030f0eff */
[----:B------:R-:W-:Y:S01]  /*52c0*/  IMAD R35, R0, 0x2, R37 ;  /* 0x0000000200237824 */ /* 0x000fe200078e0225 */
[----:B------:R-:W-:-:S03]  /*52d0*/  LEA R30, P6, R37, R3, 0x1 ;  /* 0x00000003251e7211 */ /* 0x000fc600078c08ff */
[----:B------:R0:W-:Y:S01]  /*52e0*/  @P5 STG.E.U16 desc[UR14][R24.64], R22 ;  /* 0x0000001618005986 */ /* 0x0001e2000c10150e */
[-C--:B------:R-:W-:Y:S01]  /*52f0*/  LEA.HI.X.SX32 R31, R37, R28.reuse, 0x1, P6 ;  /* 0x0000001c251f7211 */ /* 0x080fe200030f0eff */
[C-C-:B------:R-:W-:Y:S01]  /*5300*/  IMAD R37, R0.reuse, 0x2, R35.reuse ;  /* 0x0000000200257824 */ /* 0x140fe200078e0223 */
[-C--:B-1----:R-:W-:Y:S02]  /*5310*/  LEA R26, P6, R35, R3.reuse, 0x1 ;  /* 0x00000003231a7211 */ /* 0x082fe400078c08ff */
[----:B------:R-:W-:Y:S01]  /*5320*/  ISETP.LT.AND P5, PT, R119, UR7, !P0 ;  /* 0x0000000777007c0c */ /* 0x000fe2000c7a1270 */
[----:B------:R1:W-:Y:S01]  /*5330*/  @P3 STG.E.U16 desc[UR14][R30.64], R23 ;  /* 0x000000171e003986 */ /* 0x0003e2000c10150e */
[-C--:B------:R-:W-:Y:S02]  /*5340*/  LEA.HI.X.SX32 R27, R35, R28.reuse, 0x1, P6 ;  /* 0x0000001c231b7211 */ /* 0x080fe400030f0eff */
[----:B------:R-:W-:Y:S01]  /*5350*/  PRMT R35, R21, 0x7632, R35 ;  /* 0x0000763215237816 */ /* 0x000fe20000000023 */
[----:B--2---:R-:W-:Y:S01]  /*5360*/  IMAD R21, R0, 0x2, R37 ;  /* 0x0000000200157824 */ /* 0x004fe200078e0225 */
[C---:B------:R-:W-:Y:S01]  /*5370*/  LEA R32, P6, R37.reuse, R3, 0x1 ;  /* 0x0000000325207211 */ /* 0x040fe200078c08ff */
[----:B------:R2:W-:Y:S01]  /*5380*/  @P4 STG.E.U16 desc[UR14][R26.64], R34 ;  /* 0x000000221a004986 */ /* 0x0005e2000c10150e */
[----:B------:R-:W-:Y:S01]  /*5390*/  ISETP.LT.AND P3, PT, R118, UR7, !P0 ;  /* 0x0000000776007c0c */ /* 0x000fe2000c761270 */
[----:B0-----:R-:W-:Y:S01]  /*53a0*/  IMAD R25, R0, 0x2, R21 ;  /* 0x0000000200197824 */ /* 0x001fe200078e0215 */
[----:B------:R-:W-:-:S02]  /*53b0*/  LEA.HI.X.SX32 R33, R37, R28, 0x1, P6 ;  /* 0x0000001c25217211 */ /* 0x000fc400030f0eff */
[CC--:B------:R-:W-:Y:S01]  /*53c0*/  LEA R20, P6, R21.reuse, R3.reuse, 0x1 ;  /* 0x0000000315147211 */ /* 0x0c0fe200078c08ff */
[----:B-1----:R-:W-:Y:S01]  /*53d0*/  IMAD R31, R0, 0x2, R25 ;  /* 0x00000002001f7824 */ /* 0x002fe200078e0219 */
[----:B------:R-:W-:Y:S01]  /*53e0*/  PRMT R30, R22, 0x7632, R30 ;  /* 0x00007632161e7816 */ /* 0x000fe2000000001e */
[----:B------:R0:W-:Y:S01]  /*53f0*/  @P1 STG.E.U16 desc[UR14][R32.64], R35 ;  /* 0x0000002320001986 */ /* 0x0001e2000c10150e */
[-C--:B------:R-:W-:Y:S02]  /*5400*/  LEA.HI.X.SX32 R21, R21, R28.reuse, 0x1, P6 ;  /* 0x0000001c15157211 */ /* 0x080fe400030f0eff */
[----:B------:R-:W-:Y:S01]  /*5410*/  LEA R22, P6, R25, R3, 0x1 ;  /* 0x0000000319167211 */ /* 0x000fe200078c08ff */
[----:B--2---:R-:W-:Y:S01]  /*5420*/  IMAD R27, R0, 0x2, R31 ;  /* 0x00000002001b7824 */ /* 0x004fe200078e021f */
[----:B------:R-:W-:Y:S01]  /*5430*/  ISETP.LT.AND P4, PT, R117, UR7, !P0 ;  /* 0x0000000775007c0c */ /* 0x000fe2000c781270 */
[----:B------:R1:W-:Y:S01]  /*5440*/  @P2 STG.E.U16 desc[UR14][R20.64], R30 ;  /* 0x0000001e14002986 */ /* 0x0003e2000c10150e */
[----:B------:R-:W-:-:S02]  /*5450*/  LEA.HI.X.SX32 R23, R25, R28, 0x1, P6 ;  /* 0x0000001c19177211 */ /* 0x000fc400030f0eff */
[CC--:B------:R-:W-:Y:S02]  /*5460*/  LEA R24, P6, R31.reuse, R3.reuse, 0x1 ;  /* 0x000000031f187211 */ /* 0x0c0fe400078c08ff */
[----:B------:R-:W-:Y:S01]  /*5470*/  ISETP.LT.AND P1, PT, R116, UR7, !P0 ;  /* 0x0000000774007c0c */ /* 0x000fe2000c721270 */
[----:B------:R2:W-:Y:S01]  /*5480*/  @P5 STG.E.U16 desc[UR14][R22.64], R36 ;  /* 0x0000002416005986 */ /* 0x0005e2000c10150e */
[-C--:B------:R-:W-:Y:S01]  /*5490*/  LEA.HI.X.SX32 R25, R31, R28.reuse, 0x1, P6 ;  /* 0x0000001c1f197211 */ /* 0x080fe200030f0eff */
[C---:B------:R-:W-:Y:S01]  /*54a0*/  IMAD R31, R0.reuse, 0x2, R27 ;  /* 0x00000002001f7824 */ /* 0x040fe200078e021b */
[-C--:B------:R-:W-:Y:S02]  /*54b0*/  LEA R26, P6, R27, R3.reuse, 0x1 ;  /* 0x000000031b1a7211 */ /* 0x080fe400078c08ff */
[----:B------:R-:W-:Y:S01]  /*54c0*/  ISETP.LT.AND P2, PT, R115, UR7, !P0 ;  /* 0x0000000773007c0c */ /* 0x000fe2000c741270 */
[----:B0-----:R-:W-:Y:S01]  /*54d0*/  IMAD R33, R0, 0x2, R31 ;  /* 0x0000000200217824 */ /* 0x001fe200078e021f */
[----:B------:R-:W-:Y:S01]  /*54e0*/  LEA.HI.X.SX32 R27, R27, R28, 0x1, P6 ;  /* 0x0000001c1b1b7211 */ /* 0x000fe200030f0eff */
[----:B---3--:R0:W-:Y:S01]  /*54f0*/  @P3 STG.E.U16 desc[UR14][R24.64], R16 ;  /* 0x0000001018003986 */ /* 0x0081e2000c10150e */
[----:B-1----:R-:W-:-:S02]  /*5500*/  LEA R20, P6, R31, R3, 0x1 ;  /* 0x000000031f147211 */ /* 0x002fc400078c08ff */
[----:B------:R-:W-:Y:S01]  /*5510*/  ISETP.LT.AND P5, PT, R114, UR7, !P0 ;  /* 0x0000000772007c0c */ /* 0x000fe2000c7a1270 */
[----:B------:R1:W-:Y:S01]  /*5520*/  @P4 STG.E.U16 desc[UR14][R26.64], R17 ;  /* 0x000000111a004986 */ /* 0x0003e2000c10150e */
[-C--:B------:R-:W-:Y:S01]  /*5530*/  LEA.HI.X.SX32 R21, R31, R28.reuse, 0x1, P6 ;  /* 0x0000001c1f157211 */ /* 0x080fe200030f0eff */
[----:B------:R-:W-:Y:S01]  /*5540*/  IMAD R31, R0, 0x2, R33 ;  /* 0x00000002001f7824 */ /* 0x000fe200078e0221 */
[CC--:B--2---:R-:W-:Y:S02]  /*5550*/  LEA R22, P6, R33.reuse, R3.reuse, 0x1 ;  /* 0x0000000321167211 */ /* 0x0c4fe400078c08ff */
[----:B------:R-:W-:Y:S01]  /*5560*/  PRMT R30, R16, 0x7632, R30 ;  /* 0x00007632101e7816 */ /* 0x000fe2000000001e */
[----:B------:R2:W-:Y:S01]  /*5570*/  @P1 STG.E.U16 desc[UR14][R20.64], R18 ;  /* 0x0000001214001986 */ /* 0x0005e2000c10150e */
[----:B------:R-:W-:Y:S01]  /*5580*/  LEA.HI.X.SX32 R23, R33, R28, 0x1, P6 ;  /* 0x0000001c21177211 */ /* 0x000fe200030f0eff */
[----:B------:R-:W-:Y:S01]  /*5590*/  IMAD R33, R0, 0x2, R31 ;  /* 0x0000000200217824 */ /* 0x000fe200078e021f */
[----:B0-----:R-:W-:-:S02]  /*55a0*/  LEA R24, P6, R31, R3, 0x1 ;  /* 0x000000031f187211 */ /* 0x001fc400078c08ff */
[----:B------:R-:W-:Y:S01]  /*55b0*/  ISETP.LT.AND P3, PT, R113, UR7, !P0 ;  /* 0x0000000771007c0c */ /* 0x000fe2000c761270 */
[----:B------:R0:W-:Y:S01]  /*55c0*/  @P2 STG.E.U16 desc[UR14][R22.64], R19 ;  /* 0x0000001316002986 */ /* 0x0001e2000c10150e */
[-C--:B------:R-:W-:Y:S02]  /*55d0*/  LEA.HI.X.SX32 R25, R31, R28.reuse, 0x1, P6 ;  /* 0x0000001c1f197211 */ /* 0x080fe400030f0eff */
[----:B------:R-:W-:Y:S01]  /*55e0*/  PRMT R31, R17, 0x7632, R31 ;  /* 0x00007632111f7816 */ /* 0x000fe2000000001f */
[----:B-1----:R-:W-:Y:S01]  /*55f0*/  IMAD R17, R0, 0x2, R33 ;  /* 0x0000000200117824 */ /* 0x002fe200078e0221 */
[C---:B------:R-:W-:Y:S01]  /*5600*/  LEA R26, P6, R33.reuse, R3, 0x1 ;  /* 0x00000003211a7211 */ /* 0x040fe200078c08ff */
[----:B------:R1:W-:Y:S01]  /*5610*/  @P5 STG.E.U16 desc[UR14][R24.64], R30 ;  /* 0x0000001e18005986 */ /* 0x0003e2000c10150e */
[----:B------:R-:W-:Y:S01]  /*5620*/  PRMT R32, R18, 0x7632, R32 ;  /* 0x0000763212207816 */ /* 0x000fe20000000020 */
[----:B--2---:R-:W-:Y:S01]  /*5630*/  IMAD R21, R0, 0x2, R17 ;  /* 0x0000000200157824 */ /* 0x004fe200078e0211 */
[----:B------:R-:W-:-:S02]  /*5640*/  LEA.HI.X.SX32 R27, R33, R28, 0x1, P6 ;  /* 0x0000001c211b7211 */ /* 0x000fc400030f0eff */
[CC--:B------:R-:W-:Y:S01]  /*5650*/  LEA R16, P6, R17.reuse, R3.reuse, 0x1 ;  /* 0x0000000311107211 */ /* 0x0c0fe200078c08ff */
[----:B0-----:R-:W-:Y:S01]  /*5660*/  IMAD R23, R0, 0x2, R21 ;  /* 0x0000000200177824 */ /* 0x001fe200078e0215 */
[----:B------:R-:W-:Y:S01]  /*5670*/  ISETP.LT.AND P4, PT, R112, UR7, !P0 ;  /* 0x0000000770007c0c */ /* 0x000fe2000c781270 */
[----:B------:R0:W-:Y:S01]  /*5680*/  @P3 STG.E.U16 desc[UR14][R26.64], R31 ;  /* 0x0000001f1a003986 */ /* 0x0001e2000c10150e */
[-C--:B------:R-:W-:Y:S02]  /*5690*/  LEA.HI.X.SX32 R17, R17, R28.reuse, 0x1, P6 ;  /* 0x0000001c11117211 */ /* 0x080fe400030f0eff */
[----:B------:R-:W-:Y:S01]  /*56a0*/  LEA R18, P6, R21, R3, 0x1 ;  /* 0x0000000315127211 */ /* 0x000fe200078c08ff */
[----:B-1----:R-:W-:Y:S01]  /*56b0*/  IMAD R25, R0, 0x2, R23 ;  /* 0x0000000200197824 */ /* 0x002fe200078e0217 */
[----:B------:R-:W-:Y:S02]  /*56c0*/  PRMT R33, R19, 0x7632, R33 ;  /* 0x0000763213217816 */ /* 0x000fe40000000021 */
[----:B------:R-:W-:-:S02]  /*56d0*/  LEA.HI.X.SX32 R19, R21, R28, 0x1, P6 ;  /* 0x0000001c15137211 */ /* 0x000fc400030f0eff */
[-C--:B------:R-:W-:Y:S02]  /*56e0*/  LEA R20, P6, R23, R3.reuse, 0x1 ;  /* 0x0000000317147211 */ /* 0x080fe400078c08ff */
[----:B------:R-:W-:Y:S01]  /*56f0*/  ISETP.LT.AND P1, PT, R111, UR7, !P0 ;  /* 0x000000076f007c0c */ /* 0x000fe2000c721270 */
[----:B0-----:R-:W-:Y:S01]  /*5700*/  IMAD R27, R0, 0x2, R25 ;  /* 0x00000002001b7824 */ /* 0x001fe200078e0219 */
[-C--:B------:R-:W-:Y:S01]  /*5710*/  LEA.HI.X.SX32 R21, R23, R28.reuse, 0x1, P6 ;  /* 0x0000001c17157211 */ /* 0x080fe200030f0eff */
[----:B------:R0:W-:Y:S01]  /*5720*/  @P4 STG.E.U16 desc[UR14][R16.64], R32 ;  /* 0x0000002010004986 */ /* 0x0001e2000c10150e */
[C---:B------:R-:W-:Y:S02]  /*5730*/  LEA R22, P6, R25.reuse, R3, 0x1 ;  /* 0x0000000319167211 */ /* 0x040fe400078c08ff */
[----:B------:R-:W-:Y:S02]  /*5740*/  ISETP.LT.AND P2, PT, R110, UR7, !P0 ;  /* 0x000000076e007c0c */ /* 0x000fe4000c741270 */
[----:B------:R-:W-:Y:S01]  /*5750*/  LEA.HI.X.SX32 R23, R25, R28, 0x1, P6 ;  /* 0x0000001c19177211 */ /* 0x000fe200030f0eff */
[----:B------:R-:W-:Y:S01]  /*5760*/  IMAD R25, R0, 0x2, R27 ;  /* 0x0000000200197824 */ /* 0x000fe200078e021b */
[----:B------:R-:W-:-:S02]  /*5770*/  ISETP.LT.AND P5, PT, R109, UR7, !P0 ;  /* 0x000000076d007c0c */ /* 0x000fc4000c7a1270 */
[----:B------:R-:W-:Y:S01]  /*5780*/  ISETP.LT.AND P3, PT, R108, UR7, !P0 ;  /* 0x000000076c007c0c */ /* 0x000fe2000c761270 */
[----:B------:R1:W-:Y:S01]  /*5790*/  @P1 STG.E.U16 desc[UR14][R18.64], R33 ;  /* 0x0000002112001986 */ /* 0x0003e2000c10150e */
[----:B------:R-:W-:Y:S02]  /*57a0*/  ISETP.LT.AND P4, PT, R107, UR7, !P0 ;  /* 0x000000076b007c0c */ /* 0x000fe4000c781270 */
[----:B0-----:R-:W-:Y:S02]  /*57b0*/  LEA R16, P6, R27, R3, 0x1 ;  /* 0x000000031b107211 */ /* 0x001fe400078c08ff */
[----:B----4-:R-:W-:Y:S01]  /*57c0*/  PRMT R26, R13, 0x7632, R26 ;  /* 0x000076320d1a7816 */ /* 0x010fe2000000001a */
[----:B------:R0:W-:Y:S01]  /*57d0*/  @P2 STG.E.U16 desc[UR14][R20.64], R12 ;  /* 0x0000000c14002986 */ /* 0x0001e2000c10150e */
[----:B------:R-:W-:Y:S01]  /*57e0*/  LEA.HI.X.SX32 R17, R27, R28, 0x1, P6 ;  /* 0x0000001c1b117211 */ /* 0x000fe200030f0eff */
[----:B------:R-:W-:Y:S01]  /*57f0*/  IMAD R27, R0, 0x2, R25 ;  /* 0x00000002001b7824 */ /* 0x000fe200078e0219 */
[----:B------:R-:W-:Y:S01]  /*5800*/  ISETP.LT.AND P1, PT, R106, UR7, !P0 ;  /* 0x000000076a007c0c */ /* 0x000fe2000c721270 */
[----:B------:R2:W-:Y:S01]  /*5810*/  @P5 STG.E.U16 desc[UR14][R22.64], R13 ;  /* 0x0000000d16005986 */ /* 0x0005e2000c10150e */
[----:B------:R-:W-:-:S02]  /*5820*/  PRMT R24, R12, 0x7632, R24 ;  /* 0x000076320c187816 */ /* 0x000fc40000000018 */
[-C--:B-1----:R-:W-:Y:S01]  /*5830*/  LEA R18, P6, R25, R3.reuse, 0x1 ;  /* 0x0000000319127211 */ /* 0x082fe200078c08ff */
[----:B------:R1:W-:Y:S01]  /*5840*/  @P3 STG.E.U16 desc[UR14][R16.64], R14 ;  /* 0x0000000e10003986 */ /* 0x0003e2000c10150e */
[----:B------:R-:W-:Y:S02]  /*5850*/  ISETP.LT.AND P2, PT, R105, UR7, !P0 ;  /* 0x0000000769007c0c */ /* 0x000fe4000c741270 */
[-C--:B------:R-:W-:Y:S01]  /*5860*/  LEA.HI.X.SX32 R19, R25, R28.reuse, 0x1, P6 ;  /* 0x0000001c19137211 */ /* 0x080fe200030f0eff */
[----:B------:R-:W-:Y:S01]  /*5870*/  IMAD R25, R0, 0x2, R27 ;  /* 0x0000000200197824 */ /* 0x000fe200078e021b */
[CC--:B0-----:R-:W-:Y:S02]  /*5880*/  LEA R20, P6, R27.reuse, R3.reuse, 0x1 ;  /* 0x000000031b147211 */ /* 0x0c1fe400078c08ff */
[----:B------:R-:W-:Y:S01]  /*5890*/  ISETP.LT.AND P5, PT, R104, UR7, !P0 ;  /* 0x0000000768007c0c */ /* 0x000fe2000c7a1270 */
[C---:B--2---:R-:W-:Y:S01]  /*58a0*/  IMAD R13, R0.reuse, 0x2, R25 ;  /* 0x00000002000d7824 */ /* 0x044fe200078e0219 */
[-C--:B------:R-:W-:Y:S01]  /*58b0*/  LEA.HI.X.SX32 R21, R27, R28.reuse, 0x1, P6 ;  /* 0x0000001c1b157211 */ /* 0x080fe200030f0eff */
[----:B------:R0:W-:Y:S01]  /*58c0*/  @P4 STG.E.U16 desc[UR14][R18.64], R15 ;  /* 0x0000000f12004986 */ /* 0x0001e2000c10150e */
[----:B------:R-:W-:Y:S01]  /*58d0*/  LEA R22, P6, R25, R3, 0x1 ;  /* 0x0000000319167211 */ /* 0x000fe200078c08ff */
[----:B-1----:R-:W-:Y:S01]  /*58e0*/  IMAD R17, R0, 0x2, R13 ;  /* 0x0000000200117824 */ /* 0x002fe200078e020d */
[----:B------:R-:W-:Y:S01]  /*58f0*/  PRMT R27, R15, 0x7632, R27 ;  /* 0x000076320f1b7816 */ /* 0x000fe2000000001b */
[----:B------:R1:W-:Y:S01]  /*5900*/  @P1 STG.E.U16 desc[UR14][R20.64], R24 ;  /* 0x0000001814001986 */ /* 0x0003e2000c10150e */
[----:B------:R-:W-:-:S02]  /*5910*/  LEA.HI.X.SX32 R23, R25, R28, 0x1, P6 ;  /* 0x0000001c19177211 */ /* 0x000fc400030f0eff */
[CC--:B------:R-:W-:Y:S02]  /*5920*/  LEA R12, P6, R13.reuse, R3.reuse, 0x1 ;  /* 0x000000030d0c7211 */ /* 0x0c0fe400078c08ff */
[----:B------:R-:W-:Y:S01]  /*5930*/  PRMT R25, R14, 0x7632, R25 ;  /* 0x000076320e197816 */ /* 0x000fe20000000019 */
[----:B------:R2:W-:Y:S01]  /*5940*/  @P2 STG.E.U16 desc[UR14][R22.64], R26 ;  /* 0x0000001a16002986 */ /* 0x0005e2000c10150e */
[-C--:B------:R-:W-:Y:S01]  /*5950*/  LEA.HI.X.SX32 R13, R13, R28.reuse, 0x1, P6 ;  /* 0x0000001c0d0d7211 */ /* 0x080fe200030f0eff */
[C---:B0-----:R-:W-:Y:S01]  /*5960*/  IMAD R19, R0.reuse, 0x2, R17 ;  /* 0x0000000200137824 */ /* 0x041fe200078e0211 */
[-C--:B------:R-:W-:Y:S02]  /*5970*/  LEA R14, P6, R17, R3.reuse, 0x1 ;  /* 0x00000003110e7211 */ /* 0x080fe400078c08ff */
[----:B------:R-:W-:Y:S01]  /*5980*/  ISETP.LT.AND P3, PT, R103, UR7, !P0 ;  /* 0x0000000767007c0c */ /* 0x000fe2000c761270 */
[----:B-1----:R-:W-:Y:S01]  /*5990*/  IMAD R21, R0, 0x2, R19 ;  /* 0x0000000200157824 */ /* 0x002fe200078e0213 */
[----:B------:R-:W-:Y:S01]  /*59a0*/  LEA.HI.X.SX32 R15, R17, R28, 0x1, P6 ;  /* 0x0000001c110f7211 */ /* 0x000fe200030f0eff */
[----:B------:R0:W-:Y:S01]  /*59b0*/  @P5 STG.E.U16 desc[UR14][R12.64], R25 ;  /* 0x000000190c005986 */ /* 0x0001e2000c10150e */
[----:B------:R-:W-:-:S02]  /*59c0*/  LEA R16, P6, R19, R3, 0x1 ;  /* 0x0000000313107211 */ /* 0x000fc400078c08ff */
[----:B------:R-:W-:Y:S01]  /*59d0*/  ISETP.LT.AND P4, PT, R102, UR7, !P0 ;  /* 0x0000000766007c0c */ /* 0x000fe2000c781270 */
[C---:B--2---:R-:W-:Y:S01]  /*59e0*/  IMAD R23, R0.reuse, 0x2, R21 ;  /* 0x0000000200177824 */ /* 0x044fe200078e0215 */
[-C--:B------:R-:W-:Y:S02]  /*59f0*/  LEA.HI.X.SX32 R17, R19, R28.reuse, 0x1, P6 ;  /* 0x0000001c13117211 */ /* 0x080fe400030f0eff */
[-C--:B------:R-:W-:Y:S02]  /*5a00*/  LEA R18, P6, R21, R3.reuse, 0x1 ;  /* 0x0000000315127211 */ /* 0x080fe400078c08ff */
[----:B------:R-:W-:Y:S01]  /*5a10*/  ISETP.LT.AND P1, PT, R101, UR7, !P0 ;  /* 0x0000000765007c0c */ /* 0x000fe2000c721270 */
[----:B------:R1:W-:Y:S01]  /*5a20*/  @P3 STG.E.U16 desc[UR14][R14.64], R27 ;  /* 0x0000001b0e003986 */ /* 0x0003e2000c10150e */
[----:B------:R-:W-:Y:S01]  /*5a30*/  LEA.HI.X.SX32 R19, R21, R28, 0x1, P6 ;  /* 0x0000001c15137211 */ /* 0x000fe200030f0eff */
[----:B------:R-:W-:Y:S01]  /*5a40*/  IMAD R21, R0, 0x2, R23 ;  /* 0x0000000200157824 */ /* 0x000fe200078e0217 */
[----:B0-----:R-:W-:Y:S01]  /*5a50*/  LEA R12, P6, R23, R3, 0x1 ;  /* 0x00000003170c7211 */ /* 0x001fe200078c08ff */
[----:B------:R-:W0:Y:S01]  /*5a60*/  LDS.128 R24, [R29+UR12] ;  /* 0x0000000c1d187984 */ /* 0x000e220008000c00 */
[----:B------:R-:W-:-:S02]  /*5a70*/  ISETP.LT.AND P2, PT, R100, UR7, !P0 ;  /* 0x0000000764007c0c */ /* 0x000fc4000c741270 */
[-C--:B------:R-:W-:Y:S01]  /*5a80*/  LEA.HI.X.SX32 R13, R23, R28.reuse, 0x1, P6 ;  /* 0x0000001c170d7211 */ /* 0x080fe200030f0eff */
[C---:B------:R-:W-:Y:S01]  /*5a90*/  IMAD R23, R0.reuse, 0x2, R21 ;  /* 0x0000000200177824 */ /* 0x040fe200078e0215 */
[----:B-----5:R2:W-:Y:S01]  /*5aa0*/  @P4 STG.E.U16 desc[UR14][R16.64], R8 ;  /* 0x0000000810004986 */ /* 0x0205e2000c10150e */
[----:B------:R-:W-:Y:S02]  /*5ab0*/  ISETP.LT.AND P5, PT, R99, UR7, !P0 ;  /* 0x0000000763007c0c */ /* 0x000fe4000c7a1270 */
[----:B-1----:R-:W-:Y:S01]  /*5ac0*/  LEA R14, P6, R21, R3, 0x1 ;  /* 0x00000003150e7211 */ /* 0x002fe200078c08ff */
[----:B------:R1:W-:Y:S01]  /*5ad0*/  @P1 STG.E.U16 desc[UR14][R18.64], R9 ;  /* 0x0000000912001986 */ /* 0x0003e2000c10150e */
[----:B------:R-:W-:Y:S02]  /*5ae0*/  PRMT R22, R9, 0x7632, R22 ;  /* 0x0000763209167816 */ /* 0x000fe40000000016 */
[----:B------:R-:W-:Y:S01]  /*5af0*/  LEA.HI.X.SX32 R15, R21, R28, 0x1, P6 ;  /* 0x0000001c150f7211 */ /* 0x000fe200030f0eff */
[----:B------:R-:W-:Y:S01]  /*5b00*/  IMAD R21, R0, 0x2, R23 ;  /* 0x0000000200157824 */ /* 0x000fe200078e0217 */
[----:B------:R-:W-:Y:S01]  /*5b10*/  ISETP.LT.AND P3, PT, R98, UR7, !P0 ;  /* 0x0000000762007c0c */ /* 0x000fe2000c761270 */
[----:B------:R3:W-:Y:S01]  /*5b20*/  @P2 STG.E.U16 desc[UR14][R12.64], R10 ;  /* 0x0000000a0c002986 */ /* 0x0007e2000c10150e */
[----:B------:R-:W-:-:S02]  /*5b30*/  PRMT R20, R8, 0x7632, R20 ;  /* 0x0000763208147816 */ /* 0x000fc40000000014 */
[-C--:B--2---:R-:W-:Y:S01]  /*5b40*/  LEA R16, P6, R23, R3.reuse, 0x1 ;  /* 0x0000000317107211 */ /* 0x084fe200078c08ff */
[----:B------:R2:W-:Y:S01]  /*5b50*/  @P5 STG.E.U16 desc[UR14][R14.64], R11 ;  /* 0x0000000b0e005986 */ /* 0x0005e2000c10150e */
[----:B------:R-:W-:Y:S01]  /*5b60*/  ISETP.LT.AND P4, PT, R97, UR7, !P0 ;  /* 0x0000000761007c0c */ /* 0x000fe2000c781270 */
[----:B-1----:R-:W-:Y:S01]  /*5b70*/  IMAD R9, R0, 0x2, R21 ;  /* 0x0000000200097824 */ /* 0x002fe200078e0215 */
[-C--:B------:R-:W-:Y:S02]  /*5b80*/  LEA.HI.X.SX32 R17, R23, R28.reuse, 0x1, P6 ;  /* 0x0000001c17117211 */ /* 0x080fe400030f0eff */
[CC--:B------:R-:W-:Y:S02]  /*5b90*/  LEA R18, P6, R21.reuse, R3.reuse, 0x1 ;  /* 0x0000000315127211 */ /* 0x0c0fe400078c08ff */
[----:B------:R-:W-:Y:S01]  /*5ba0*/  ISETP.LT.AND P1, PT, R96, UR7, !P0 ;  /* 0x0000000760007c0c */ /* 0x000fe2000c721270 */
[C---:B---3--:R-:W-:Y:S01]  /*5bb0*/  IMAD R13, R0.reuse, 0x2, R9 ;  /* 0x00000002000d7824 */ /* 0x048fe200078e0209 */
[-C--:B------:R-:W-:Y:S01]  /*5bc0*/  LEA.HI.X.SX32 R19, R21, R28.reuse, 0x1, P6 ;  /* 0x0000001c15137211 */ /* 0x080fe200030f0eff */
[----:B------:R1:W-:Y:S01]  /*5bd0*/  @P3 STG.E.U16 desc[UR14][R16.64], R20 ;  /* 0x0000001410003986 */ /* 0x0003e2000c10150e */
[C---:B------:R-:W-:Y:S01]  /*5be0*/  LEA R8, P6, R9.reuse, R3, 0x1 ;  /* 0x0000000309087211 */ /* 0x040fe200078c08ff */
[----:B--2---:R-:W-:Y:S01]  /*5bf0*/  IMAD R15, R0, 0x2, R13 ;  /* 0x00000002000f7824 */ /* 0x004fe200078e020d */
[----:B------:R-:W-:Y:S01]  /*5c00*/  PRMT R21, R10, 0x7632, R21 ;  /* 0x000076320a157816 */ /* 0x000fe20000000015 */
[----:B------:R2:W-:Y:S01]  /*5c10*/  @P4 STG.E.U16 desc[UR14][R18.64], R22 ;  /* 0x0000001612004986 */ /* 0x0005e2000c10150e */
[----:B------:R-:W-:-:S02]  /*5c20*/  LEA.HI.X.SX32 R9, R9, R28, 0x1, P6 ;  /* 0x0000001c09097211 */ /* 0x000fc400030f0eff */
[-C--:B------:R-:W-:Y:S02]  /*5c30*/  LEA R10, P6, R13, R3.reuse, 0x1 ;  /* 0x000000030d0a7211 */ /* 0x080fe400078c08ff */
[----:B------:R-:W-:Y:S01]  /*5c40*/  PRMT R23, R11, 0x7632, R23 ;  /* 0x000076320b177816 */ /* 0x000fe20000000017 */
[----:B------:R3:W-:Y:S01]  /*5c50*/  @P1 STG.E.U16 desc[UR14][R8.64], R21 ;  /* 0x0000001508001986 */ /* 0x0007e2000c10150e */
[-C--:B------:R-:W-:Y:S01]  /*5c60*/  LEA.HI.X.SX32 R11, R13, R28.reuse, 0x1, P6 ;  /* 0x0000001c0d0b7211 */ /* 0x080fe200030f0eff */
[C---:B-1----:R-:W-:Y:S01]  /*5c70*/  IMAD R17, R0.reuse, 0x2, R15 ;  /* 0x0000000200117824 */ /* 0x042fe200078e020f */
[----:B------:R-:W-:Y:S02]  /*5c80*/  LEA R12, P6, R15, R3, 0x1 ;  /* 0x000000030f0c7211 */ /* 0x000fe400078c08ff */
[----:B------:R-:W-:Y:S01]  /*5c90*/  ISETP.LT.AND P2, PT, R95, UR7, !P0 ;  /* 0x000000075f007c0c */ /* 0x000fe2000c741270 */
[----:B--2---:R-:W-:Y:S01]  /*5ca0*/  IMAD R19, R0, 0x2, R17 ;  /* 0x0000000200137824 */ /* 0x004fe200078e0211 */
[----:B------:R-:W-:-:S02]  /*5cb0*/  LEA.HI.X.SX32 R13, R15, R28, 0x1, P6 ;  /* 0x0000001c0f0d7211 */ /* 0x000fc400030f0eff */
[CC--:B------:R-:W-:Y:S02]  /*5cc0*/  LEA R14, P6, R17.reuse, R3.reuse, 0x1 ;  /* 0x00000003110e7211 */ /* 0x0c0fe400078c08ff */
[----:B------:R-:W-:Y:S02]  /*5cd0*/  ISETP.LT.AND P5, PT, R94, UR7, !P0 ;  /* 0x000000075e007c0c */ /* 0x000fe4000c7a1270 */
[----:B------:R-:W-:Y:S01]  /*5ce0*/  LEA.HI.X.SX32 R15, R17, R28, 0x1, P6 ;  /* 0x0000001c110f7211 */ /* 0x000fe200030f0eff */
[----:B------:R-:W-:Y:S01]  /*5cf0*/  IMAD R17, R0, 0x2, R19 ;  /* 0x0000000200117824 */ /* 0x000fe200078e0213 */
[----:B------:R-:W-:Y:S02]  /*5d00*/  ISETP.LT.AND P3, PT, R92, UR7, !P0 ;  /* 0x000000075c007c0c */ /* 0x000fe4000c761270 */
[----:B---3--:R-:W-:Y:S01]  /*5d10*/  LEA R8, P6, R19, R3, 0x1 ;  /* 0x0000000313087211 */ /* 0x008fe200078c08ff */
[----:B------:R1:W-:Y:S01]  /*5d20*/  @P2 STG.E.U16 desc[UR14][R10.64], R23 ;  /* 0x000000170a002986 */ /* 0x0003e2000c10150e */
[----:B------:R-:W-:-:S02]  /*5d30*/  ISETP.LT.AND P4, PT, R90, UR7, !P0 ;  /* 0x000000075a007c0c */ /* 0x000fc4000c781270 */
[----:B------:R-:W-:Y:S01]  /*5d40*/  LEA.HI.X.SX32 R9, R19, R28, 0x1, P6 ;  /* 0x0000001c13097211 */ /* 0x000fe200030f0eff */
[----:B------:R-:W-:Y:S01]  /*5d50*/  IMAD R19, R0, 0x2, R17 ;  /* 0x0000000200137824 */ /* 0x000fe200078e0211 */
[----:B------:R-:W-:Y:S01]  /*5d60*/  ISETP.LT.AND P1, PT, R88, UR7, !P0 ;  /* 0x0000000758007c0c */ /* 0x000fe2000c721270 */
[----:B------:R2:W-:Y:S01]  /*5d70*/  @P5 STG.E.U16 desc[UR14][R12.64], R4 ;  /* 0x000000040c005986 */ /* 0x0005e2000c10150e */
[----:B------:R-:W-:Y:S02]  /*5d80*/  ISETP.LT.AND P2, PT, R86, UR7, !P0 ;  /* 0x0000000756007c0c */ /* 0x000fe4000c741270 */
[----:B------:R-:W-:Y:S01]  /*5d90*/  ISETP.LT.AND P5, PT, R84, UR7, !P0 ;  /* 0x0000000754007c0c */ /* 0x000fe2000c7a1270 */
[----:B------:R3:W-:Y:S01]  /*5da0*/  @P3 STG.E.U16 desc[UR14][R14.64], R5 ;  /* 0x000000050e003986 */ /* 0x0007e2000c10150e */
[----:B------:R-:W-:Y:S02]  /*5db0*/  PRMT R16, R7, 0x7632, R16 ;  /* 0x0000763207107816 */ /* 0x000fe40000000010 */
[----:B-1----:R-:W-:Y:S01]  /*5dc0*/  LEA R10, P6, R17, R3, 0x1 ;  /* 0x00000003110a7211 */ /* 0x002fe200078c08ff */
[----:B------:R1:W-:Y:S01]  /*5dd0*/  @P4 STG.E.U16 desc[UR14][R8.64], R6 ;  /* 0x0000000608004986 */ /* 0x0003e2000c10150e */
[----:B------:R-:W-:-:S02]  /*5de0*/  ISETP.LT.AND P3, PT, R78, UR7, !P0 ;  /* 0x000000074e007c0c */ /* 0x000fc4000c761270 */
[-C--:B------:R-:W-:Y:S01]  /*5df0*/  LEA.HI.X.SX32 R11, R17, R28.reuse, 0x1, P6 ;  /* 0x0000001c110b7211 */ /* 0x080fe200030f0eff */
[----:B------:R-:W-:Y:S01]  /*5e00*/  IMAD R17, R0, 0x2, R19 ;  /* 0x0000000200117824 */ /* 0x000fe200078e0213 */
[CC--:B--2---:R-:W-:Y:S02]  /*5e10*/  LEA R12, P6, R19.reuse, R3.reuse, 0x1 ;  /* 0x00000003130c7211 */ /* 0x0c4fe400078c08ff */
[----:B------:R-:W-:Y:S01]  /*5e20*/  ISETP.LT.AND P4, PT, R70, UR7, !P0 ;  /* 0x0000000746007c0c */ /* 0x000fe2000c781270 */
[----:B------:R-:W-:Y:S01]  /*5e30*/  @P1 STG.E.U16 desc[UR14][R10.64], R7 ;  /* 0x000000070a001986 */ /* 0x000fe2000c10150e */
[----:B---3--:R-:W-:Y:S02]  /*5e40*/  PRMT R15, R4, 0x7632, R15 ;  /* 0x00007632040f7816 */ /* 0x008fe4000000000f */
[----:B------:R-:W-:Y:S01]  /*5e50*/  LEA.HI.X.SX32 R13, R19, R28, 0x1, P6 ;  /* 0x0000001c130d7211 */ /* 0x000fe200030f0eff */
[----:B-1----:R-:W-:Y:S01]  /*5e60*/  IMAD R9, R0, 0x2, R17 ;  /* 0x0000000200097824 */ /* 0x002fe200078e0211 */
[----:B------:R-:W-:-:S02]  /*5e70*/  LEA R14, P6, R17, R3, 0x1 ;  /* 0x00000003110e7211 */ /* 0x000fc400078c08ff */
[----:B------:R-:W-:Y:S01]  /*5e80*/  PRMT R5, R5, 0x7632, R5 ;  /* 0x0000763205057816 */ /* 0x000fe20000000005 */
[----:B------:R1:W-:Y:S01]  /*5e90*/  @P2 STG.E.U16 desc[UR14][R12.64], R15 ;  /* 0x0000000f0c002986 */ /* 0x0003e2000c10150e */
[----:B------:R-:W-:Y:S02]  /*5ea0*/  ISETP.LT.AND P1, PT, R68, UR7, !P0 ;  /* 0x0000000744007c0c */ /* 0x000fe4000c721270 */
[----:B------:R-:W-:Y:S02]  /*5eb0*/  ISETP.LT.AND P2, PT, R62, UR7, !P0 ;  /* 0x000000073e007c0c */ /* 0x000fe4000c741270 */
[----:B-1----:R-:W-:Y:S01]  /*5ec0*/  LEA.HI.X.SX32 R15, R17, R28, 0x1, P6 ;  /* 0x0000001c110f7211 */ /* 0x002fe200030f0eff */
[----:B------:R-:W-:Y:S01]  /*5ed0*/  IMAD R17, R0, 0x2, R9 ;  /* 0x0000000200117824 */ /* 0x000fe200078e0209 */
[----:B------:R-:W-:Y:S02]  /*5ee0*/  LEA R4, P6, R9, R3, 0x1 ;  /* 0x0000000309047211 */ /* 0x000fe400078c08ff */
[----:B------:R-:W-:Y:S01]  /*5ef0*/  PRMT R12, R6, 0x7632, R12 ;  /* 0x00007632060c7816 */ /* 0x000fe2000000000c */
[----:B------:R-:W-:Y:S01]  /*5f00*/  IMAD R7, R0, 0x2, R17 ;  /* 0x0000000200077824 */ /* 0x000fe200078e0211 */
[----:B------:R1:W-:Y:S01]  /*5f10*/  @P5 STG.E.U16 desc[UR14][R14.64], R5 ;  /* 0x000000050e005986 */ /* 0x0003e2000c10150e */
[----:B------:R-:W-:-:S02]  /*5f20*/  ISETP.LT.AND P5, PT, R60, UR7, !P0 ;  /* 0x000000073c007c0c */ /* 0x000fc4000c7a1270 */
[----:B------:R-:W-:-:S04]  /*5f30*/  IMAD R11, R0, 0x2, R7 ;  /* 0x00000002000b7824 */ /* 0x000fc800078e0207 */
[----:B------:R-:W-:Y:S01]  /*5f40*/  IMAD R13, R0, 0x2, R11 ;  /* 0x00000002000d7824 */ /* 0x000fe200078e020b */
[----:B-1----:R-:W-:-:S03]  /*5f50*/  LEA.HI.X.SX32 R5, R9, R28, 0x1, P6 ;  /* 0x0000001c09057211 */ /* 0x002fc600030f0eff */
[C---:B------:R-:W-:Y:S01]  /*5f60*/  IMAD R15, R0.reuse, 0x2, R13 ;  /* 0x00000002000f7824 */ /* 0x040fe200078e020d */
[-C--:B------:R-:W-:Y:S01]  /*5f70*/  LEA R8, P6, R17, R3.reuse, 0x1 ;  /* 0x0000000311087211 */ /* 0x080fe200078c08ff */
[----:B------:R1:W-:Y:S01]  /*5f80*/  @P3 STG.E.U16 desc[UR14][R4.64], R12 ;  /* 0x0000000c04003986 */ /* 0x0003e2000c10150e */
[-C--:B------:R-:W-:Y:S02]  /*5f90*/  LEA R6, P3, R7, R3.reuse, 0x1 ;  /* 0x0000000307067211 */ /* 0x080fe400078608ff */
[-C--:B------:R-:W-:Y:S01]  /*5fa0*/  LEA.HI.X.SX32 R9, R17, R28.reuse, 0x1, P6 ;  /* 0x0000001c11097211 */ /* 0x080fe200030f0eff */
[C---:B------:R-:W-:Y:S01]  /*5fb0*/  IMAD R17, R0.reuse, 0x2, R15 ;  /* 0x0000000200117824 */ /* 0x040fe200078e020f */
[----:B------:R-:W-:Y:S02]  /*5fc0*/  LEA R10, P6, R11, R3, 0x1 ;  /* 0x000000030b0a7211 */ /* 0x000fe400078c08ff */
[-C--:B------:R-:W-:Y:S01]  /*5fd0*/  LEA.HI.X.SX32 R7, R7, R28.reuse, 0x1, P3 ;  /* 0x0000001c07077211 */ /* 0x080fe200018f0eff */
[----:B------:R-:W-:Y:S01]  /*5fe0*/  IMAD R19, R0, 0x2, R17 ;  /* 0x0000000200137824 */ /* 0x000fe200078e0211 */
[----:B------:R2:W-:Y:S01]  /*5ff0*/  @P4 STG.E.U16 desc[UR14][R8.64], R16 ;  /* 0x0000001008004986 */ /* 0x0005e2000c10150e */
[----:B------:R-:W-:-:S02]  /*6000*/  LEA.HI.X.SX32 R11, R11, R28, 0x1, P6 ;  /* 0x0000001c0b0b7211 */ /* 0x000fc400030f0eff */
[C---:B------:R-:W-:Y:S01]  /*6010*/  IMAD R21, R0.reuse, 0x2, R19 ;  /* 0x0000000200157824 */ /* 0x040fe200078e0213 */
[----:B0-----:R-:W-:Y:S01]  /*6020*/  @P1 STG.E.U16 desc[UR14][R6.64], R24 ;  /* 0x0000001806001986 */ /* 0x001fe2000c10150e */
[-C--:B-1----:R-:W-:Y:S02]  /*6030*/  LEA R4, P1, R13, R3.reuse, 0x1 ;  /* 0x000000030d047211 */ /* 0x082fe400078208ff */
[-C--:B------:R-:W-:Y:S01]  /*6040*/  LEA R12, P6, R17, R3.reuse, 0x1 ;  /* 0x00000003110c7211 */ /* 0x080fe200078c08ff */
[----:B------:R0:W-:Y:S01]  /*6050*/  @P2 STG.E.U16 desc[UR14][R10.64], R25 ;  /* 0x000000190a002986 */ /* 0x0001e2000c10150e */
[----:B------:R-:W-:Y:S01]  /*6060*/  LEA.HI.X.SX32 R5, R13, R28, 0x1, P1 ;  /* 0x0000001c0d057211 */ /* 0x000fe200008f0eff */
[----:B------:R-:W-:Y:S01]  /*6070*/  IMAD R0, R0, 0x2, R21 ;  /* 0x0000000200007824 */ /* 0x000fe200078e0215 */
[----:B------:R-:W-:Y:S02]  /*6080*/  ISETP.LT.AND P4, PT, R54, UR7, !P0 ;  /* 0x0000000736007c0c */ /* 0x000fe4000c781270 */
[----:B--2---:R-:W-:Y:S01]  /*6090*/  LEA R8, P2, R15, R3, 0x1 ;  /* 0x000000030f087211 */ /* 0x004fe200078408ff */
[----:B------:R1:W-:Y:S01]  /*60a0*/  @P5 STG.E.U16 desc[UR14][R4.64], R26 ;  /* 0x0000001a04005986 */ /* 0x0003e2000c10150e */
[----:B------:R-:W-:-:S02]  /*60b0*/  ISETP.LT.AND P3, PT, R52, UR7, !P0 ;  /* 0x0000000734007c0c */ /* 0x000fc4000c761270 */
[-C--:B------:R-:W-:Y:S02]  /*60c0*/  LEA.HI.X.SX32 R9, R15, R28.reuse, 0x1, P2 ;  /* 0x0000001c0f097211 */ /* 0x080fe400010f0eff */
[----:B------:R-:W-:Y:S02]  /*60d0*/  ISETP.LT.AND P2, PT, R46, UR7, !P0 ;  /* 0x000000072e007c0c */ /* 0x000fe4000c741270 */
[----:B0-----:R-:W-:Y:S02]  /*60e0*/  LEA R10, P1, R21, R3, 0x1 ;  /* 0x00000003150a7211 */ /* 0x001fe400078208ff */
[-C--:B------:R-:W-:Y:S01]  /*60f0*/  LEA.HI.X.SX32 R13, R17, R28.reuse, 0x1, P6 ;  /* 0x0000001c110d7211 */ /* 0x080fe200030f0eff */
[----:B------:R0:W-:Y:S01]  /*6100*/  @P4 STG.E.U16 desc[UR14][R8.64], R27 ;  /* 0x0000001b08004986 */ /* 0x0001e2000c10150e */
[----:B------:R-:W-:Y:S02]  /*6110*/  LEA.HI.X.SX32 R11, R21, R28, 0x1, P1 ;  /* 0x0000001c150b7211 */ /* 0x000fe400008f0eff */
[----:B------:R-:W-:-:S02]  /*6120*/  ISETP.LT.AND P1, PT, R44, UR7, !P0 ;  /* 0x000000072c007c0c */ /* 0x000fc4000c721270 */
[CC--:B------:R-:W-:Y:S02]  /*6130*/  LEA R6, P6, R19.reuse, R3.reuse, 0x1 ;  /* 0x0000000313067211 */ /* 0x0c0fe400078c08ff */
[----:B------:R-:W-:Y:S02]  /*6140*/  ISETP.LT.AND P0, PT, R2, UR7, !P0 ;  /* 0x0000000702007c0c */ /* 0x000fe4000c701270 */
[----:B------:R-:W-:Y:S02]  /*6150*/  LEA.HI.X.SX32 R7, R19, R28, 0x1, P6 ;  /* 0x0000001c13077211 */ /* 0x000fe400030f0eff */
[----:B------:R-:W-:Y:S02]  /*6160*/  LEA R14, P6, R0, R3, 0x1 ;  /* 0x00000003000e7211 */ /* 0x000fe400078c08ff */
[----:B------:R-:W-:Y:S02]  /*6170*/  PRMT R24, R24, 0x7632, R24 ;  /* 0x0000763218187816 */ /* 0x000fe40000000018 */
[----:B------:R-:W-:-:S02]  /*6180*/  PRMT R3, R25, 0x7632, R3 ;  /* 0x0000763219037816 */ /* 0x000fc40000000003 */
[----:B-1----:R-:W-:Y:S01]  /*6190*/  PRMT R5, R26, 0x7632, R5 ;  /* 0x000076321a057816 */ /* 0x002fe20000000005 */
[----:B------:R0:W-:Y:S01]  /*61a0*/  @P3 STG.E.U16 desc[UR14][R12.64], R24 ;  /* 0x000000180c003986 */ /* 0x0001e2000c10150e */
[----:B------:R-:W-:-:S03]  /*61b0*/  LEA.HI.X.SX32 R15, R0, R28, 0x1, P6 ;  /* 0x0000001c000f7211 */ /* 0x000fc600030f0eff */
[----:B------:R0:W-:Y:S04]  /*61c0*/  @P2 STG.E.U16 desc[UR14][R6.64], R3 ;  /* 0x0000000306002986 */ /* 0x0001e8000c10150e */
[----:B------:R0:W-:Y:S01]  /*61d0*/  @P1 STG.E.U16 desc[UR14][R10.64], R5 ;  /* 0x000000050a001986 */ /* 0x0001e2000c10150e */
[----:B------:R-:W-:Y:S05]  /*61e0*/  @!P0 EXIT ;  /* 0x000000000000894d */ /* 0x000fea0003800000 */
[----:B0-----:R-:W-:-:S05]  /*61f0*/  PRMT R7, R27, 0x7632, R7 ;  /* 0x000076321b077816 */ /* 0x001fca0000000007 */
[----:B------:R-:W-:Y:S01]  /*6200*/  STG.E.U16 desc[UR14][R14.64], R7 ;  /* 0x000000070e007986 */ /* 0x000fe2000c10150e */
[----:B------:R-:W-:Y:S05]  /*6210*/  EXIT ;  /* 0x000000000000794d */ /* 0x000fea0003800000 */
.L_x_2:
[----:B------:R-:W-:-:S00]  /*6220*/  BRA `(.L_x_2) ;  /* 0xfffffffc00fc7947 */ /* 0x000fc0000383ffff */
[----:B------:R-:W-:-:S00]  /*6230*/  NOP ;  /* 0x0000000000007918 */ /* 0x000fc00000000000 */
        /* <DEDUP_REMOVED lines=12> */
.L_x_3:


//--------------------- .nv.shared.matmul_kernel  --------------------------
	.section	.nv.shared.matmul_kernel,"aw",@nobits
	.sectionflags	@""
	.align	16
	.zero		1024


//--------------------- .nv.shared.reserved.0     --------------------------
	.section	.nv.shared.reserved.0,"aw",@nobits
	.weak		__nv_reservedSMEM_offset_0_alias
	.size		__nv_reservedSMEM_offset_0_alias, 0, 0
	.other		__nv_reservedSMEM_offset_0_alias,@"STO_CUDA_RESERVED_SHARED STV_DEFAULT"
__nv_reservedSMEM_offset_0_alias:
	.zero		0


//--------------------- .nv.constant0.matmul_kernel --------------------------
	.section	.nv.constant0.matmul_kernel,"a",@progbits
	.sectionflags	@""
	.align	4
.nv.constant0.matmul_kernel:
	.zero		608


//--------------------- SYMBOLS --------------------------

	.type		.nv.reservedSmem.offset0,@object
	.size		.nv.reservedSmem.offset0,0x4
